//
// Generated by NVIDIA NVVM Compiler
//
// Compiler Build ID: CL-36424714
// Cuda compilation tools, release 13.0, V13.0.88
// Based on NVVM 20.0.0
//

.version 9.0
.target sm_100
.address_size 64

.func  (.param .align 16 .b8 func_retval0[16]) __internal_trig_reduction_slowpathd
(
	.param .b64 __internal_trig_reduction_slowpathd_param_0
)
;
.func  (.param .b64 func_retval0) __internal_accurate_pow
(
	.param .b64 __internal_accurate_pow_param_0,
	.param .b64 __internal_accurate_pow_param_1
)
;
.global .align 8 .b8 __cudart_i2opi_d[144] = {8, 93, 141, 31, 177, 95, 251, 107, 234, 146, 82, 138, 247, 57, 7, 61, 123, 241, 229, 235, 199, 186, 39, 117, 45, 234, 95, 158, 102, 63, 70, 79, 183, 9, 203, 39, 207, 126, 54, 109, 31, 109, 10, 90, 139, 17, 47, 239, 15, 152, 5, 222, 255, 151, 248, 31, 59, 40, 249, 189, 139, 95, 132, 156, 244, 57, 83, 131, 57, 214, 145, 57, 65, 126, 95, 180, 38, 112, 156, 233, 132, 68, 187, 46, 245, 53, 130, 232, 62, 167, 41, 177, 28, 235, 29, 254, 28, 146, 209, 9, 234, 46, 73, 6, 224, 210, 77, 66, 58, 110, 36, 183, 97, 197, 187, 222, 171, 99, 81, 254, 65, 144, 67, 60, 153, 149, 98, 219, 192, 221, 52, 245, 209, 87, 39, 252, 41, 21, 68, 78, 110, 131, 249, 162};

.func  (.param .align 16 .b8 func_retval0[12]) _Z7refractRK4vec3S1_ff(
	.param .b64 _Z7refractRK4vec3S1_ff_param_0,
	.param .b64 _Z7refractRK4vec3S1_ff_param_1,
	.param .b32 _Z7refractRK4vec3S1_ff_param_2,
	.param .b32 _Z7refractRK4vec3S1_ff_param_3
)
{
	.local .align 4 .b8 	__local_depot0[12];
	.reg .b64 	%SP;
	.reg .b64 	%SPL;
	.reg .pred 	%p<3>;
	.reg .b32 	%f<55>;
	.reg .b64 	%rd<7>;
	.reg .b64 	%fd<4>;

	mov.u64 	%SPL, __local_depot0;
	cvta.local.u64 	%SP, %SPL;
	ld.param.u64 	%rd1, [_Z7refractRK4vec3S1_ff_param_0];
	ld.param.u64 	%rd2, [_Z7refractRK4vec3S1_ff_param_1];
	ld.param.f32 	%f19, [_Z7refractRK4vec3S1_ff_param_2];
	ld.param.f32 	%f20, [_Z7refractRK4vec3S1_ff_param_3];
	cvta.to.local.u64 	%rd3, %rd2;
	cvta.to.local.u64 	%rd4, %rd1;
	ld.local.f32 	%f1, [%rd4];
	ld.local.f32 	%f2, [%rd3];
	ld.local.f32 	%f3, [%rd4+4];
	ld.local.f32 	%f4, [%rd3+4];
	mul.f32 	%f21, %f3, %f4;
	fma.rn.f32 	%f22, %f1, %f2, %f21;
	ld.local.f32 	%f5, [%rd4+8];
	ld.local.f32 	%f6, [%rd3+8];
	fma.rn.f32 	%f23, %f5, %f6, %f22;
	cvt.f64.f32 	%fd1, %f23;
	min.f64 	%fd2, %fd1, 0d3FF0000000000000;
	max.f64 	%fd3, %fd2, 0dBFF0000000000000;
	cvt.rn.f32.f64 	%f7, %fd3;
	setp.leu.f32 	%p1, %f7, 0f00000000;
	@%p1 bra 	$L__BB0_2;
	add.u64 	%rd5, %SP, 0;
	add.u64 	%rd6, %SPL, 0;
	neg.f32 	%f46, %f2;
	neg.f32 	%f47, %f4;
	neg.f32 	%f48, %f6;
	st.local.f32 	[%rd6], %f46;
	st.local.f32 	[%rd6+4], %f47;
	st.local.f32 	[%rd6+8], %f48;
	{ // callseq 0, 0
	.param .b64 param0;
	st.param.b64 	[param0], %rd1;
	.param .b64 param1;
	st.param.b64 	[param1], %rd5;
	.param .b32 param2;
	st.param.f32 	[param2], %f20;
	.param .b32 param3;
	st.param.f32 	[param3], %f19;
	.param .align 16 .b8 retval0[12];
	call.uni (retval0), 
	_Z7refractRK4vec3S1_ff, 
	(
	param0, 
	param1, 
	param2, 
	param3
	);
	ld.param.v2.f32 	{%f52, %f53}, [retval0];
	ld.param.f32 	%f54, [retval0+8];
	} // callseq 0
	bra.uni 	$L__BB0_4;
$L__BB0_2:
	div.rn.f32 	%f11, %f20, %f19;
	mul.f32 	%f26, %f11, %f11;
	mul.f32 	%f27, %f7, %f7;
	mov.f32 	%f28, 0f3F800000;
	sub.f32 	%f29, %f28, %f27;
	mul.f32 	%f30, %f26, %f29;
	sub.f32 	%f31, %f28, %f30;
	abs.f32 	%f12, %f31;
	setp.lt.f32 	%p2, %f12, 0f00000000;
	mov.f32 	%f53, 0f00000000;
	mov.f32 	%f52, 0f41200000;
	mov.f32 	%f54, %f53;
	@%p2 bra 	$L__BB0_4;
	neg.f32 	%f32, %f7;
	mul.f32 	%f33, %f11, %f32;
	sqrt.rn.f32 	%f34, %f12;
	sub.f32 	%f35, %f33, %f34;
	mul.f32 	%f36, %f2, %f35;
	mul.f32 	%f37, %f35, %f4;
	mul.f32 	%f38, %f35, %f6;
	fma.rn.f32 	%f39, %f11, %f1, %f36;
	fma.rn.f32 	%f40, %f11, %f3, %f37;
	fma.rn.f32 	%f41, %f11, %f5, %f38;
	mul.f32 	%f42, %f40, %f40;
	fma.rn.f32 	%f43, %f39, %f39, %f42;
	fma.rn.f32 	%f44, %f41, %f41, %f43;
	sqrt.rn.f32 	%f45, %f44;
	div.rn.f32 	%f52, %f39, %f45;
	div.rn.f32 	%f53, %f40, %f45;
	div.rn.f32 	%f54, %f41, %f45;
$L__BB0_4:
	st.param.v2.f32 	[func_retval0], {%f52, %f53};
	st.param.f32 	[func_retval0+8], %f54;
	ret;

}
.func  (.param .align 4 .b8 func_retval0[4]) _Z3ray4vec3S_iP6uchar4iiP4trigP5Lightii(
	.param .align 16 .b8 _Z3ray4vec3S_iP6uchar4iiP4trigP5Lightii_param_0[12],
	.param .align 16 .b8 _Z3ray4vec3S_iP6uchar4iiP4trigP5Lightii_param_1[12],
	.param .b32 _Z3ray4vec3S_iP6uchar4iiP4trigP5Lightii_param_2,
	.param .b64 _Z3ray4vec3S_iP6uchar4iiP4trigP5Lightii_param_3,
	.param .b32 _Z3ray4vec3S_iP6uchar4iiP4trigP5Lightii_param_4,
	.param .b32 _Z3ray4vec3S_iP6uchar4iiP4trigP5Lightii_param_5,
	.param .b64 _Z3ray4vec3S_iP6uchar4iiP4trigP5Lightii_param_6,
	.param .b64 _Z3ray4vec3S_iP6uchar4iiP4trigP5Lightii_param_7,
	.param .b32 _Z3ray4vec3S_iP6uchar4iiP4trigP5Lightii_param_8,
	.param .b32 _Z3ray4vec3S_iP6uchar4iiP4trigP5Lightii_param_9
)
{
	.local .align 4 .b8 	__local_depot1[24];
	.reg .b64 	%SP;
	.reg .b64 	%SPL;
	.reg .pred 	%p<56>;
	.reg .b16 	%rs<58>;
	.reg .b32 	%r<79>;
	.reg .b32 	%f<307>;
	.reg .b64 	%rd<35>;
	.reg .b64 	%fd<76>;

	mov.u64 	%SPL, __local_depot1;
	cvta.local.u64 	%SP, %SPL;
	ld.param.v2.f32 	{%f1, %f2}, [_Z3ray4vec3S_iP6uchar4iiP4trigP5Lightii_param_0];
	ld.param.f32 	%f3, [_Z3ray4vec3S_iP6uchar4iiP4trigP5Lightii_param_0+8];
	ld.param.f32 	%f6, [_Z3ray4vec3S_iP6uchar4iiP4trigP5Lightii_param_1+8];
	ld.param.v2.f32 	{%f4, %f5}, [_Z3ray4vec3S_iP6uchar4iiP4trigP5Lightii_param_1];
	ld.param.u32 	%r16, [_Z3ray4vec3S_iP6uchar4iiP4trigP5Lightii_param_2];
	ld.param.u64 	%rd4, [_Z3ray4vec3S_iP6uchar4iiP4trigP5Lightii_param_3];
	ld.param.u32 	%r17, [_Z3ray4vec3S_iP6uchar4iiP4trigP5Lightii_param_4];
	ld.param.u32 	%r18, [_Z3ray4vec3S_iP6uchar4iiP4trigP5Lightii_param_5];
	ld.param.u64 	%rd5, [_Z3ray4vec3S_iP6uchar4iiP4trigP5Lightii_param_6];
	ld.param.u32 	%r20, [_Z3ray4vec3S_iP6uchar4iiP4trigP5Lightii_param_9];
	cvta.to.global.u64 	%rd1, %rd5;
	add.u64 	%rd7, %SP, 0;
	add.u64 	%rd8, %SPL, 0;
	st.local.f32 	[%rd8], %f4;
	st.local.f32 	[%rd8+4], %f5;
	st.local.f32 	[%rd8+8], %f6;
	setp.gt.s32 	%p4, %r16, %r20;
	mov.b16 	%rs54, 0;
	mov.u16 	%rs55, %rs54;
	mov.u16 	%rs56, %rs54;
	mov.u16 	%rs57, %rs54;
	@%p4 bra 	$L__BB1_42;
	mov.f32 	%f288, 0f7F7FFFFF;
	mov.b32 	%r74, -1;
	mov.b32 	%r72, 0;
$L__BB1_2:
	mul.wide.u32 	%rd9, %r72, 76;
	add.s64 	%rd10, %rd1, %rd9;
	ld.global.f32 	%f115, [%rd10+12];
	ld.global.f32 	%f8, [%rd10];
	sub.f32 	%f9, %f115, %f8;
	ld.global.f32 	%f116, [%rd10+16];
	ld.global.f32 	%f10, [%rd10+4];
	sub.f32 	%f11, %f116, %f10;
	ld.global.f32 	%f117, [%rd10+20];
	ld.global.f32 	%f12, [%rd10+8];
	sub.f32 	%f13, %f117, %f12;
	ld.global.f32 	%f118, [%rd10+24];
	sub.f32 	%f14, %f118, %f8;
	ld.global.f32 	%f119, [%rd10+28];
	sub.f32 	%f15, %f119, %f10;
	ld.global.f32 	%f120, [%rd10+32];
	sub.f32 	%f16, %f120, %f12;
	mul.f32 	%f121, %f5, %f16;
	mul.f32 	%f122, %f6, %f15;
	sub.f32 	%f17, %f121, %f122;
	mul.f32 	%f123, %f6, %f14;
	mul.f32 	%f124, %f4, %f16;
	sub.f32 	%f18, %f123, %f124;
	mul.f32 	%f125, %f4, %f15;
	mul.f32 	%f126, %f5, %f14;
	sub.f32 	%f19, %f125, %f126;
	mul.f32 	%f127, %f11, %f18;
	fma.rn.f32 	%f128, %f9, %f17, %f127;
	fma.rn.f32 	%f129, %f13, %f19, %f128;
	cvt.f64.f32 	%fd1, %f129;
	abs.f64 	%fd21, %fd1;
	setp.lt.f64 	%p5, %fd21, 0d3DDB7CDFD9D7BDBB;
	@%p5 bra 	$L__BB1_7;
	sub.f32 	%f20, %f1, %f8;
	sub.f32 	%f21, %f2, %f10;
	sub.f32 	%f22, %f3, %f12;
	mul.f32 	%f130, %f18, %f21;
	fma.rn.f32 	%f131, %f17, %f20, %f130;
	fma.rn.f32 	%f132, %f19, %f22, %f131;
	cvt.f64.f32 	%fd22, %f132;
	div.rn.f64 	%fd2, %fd22, %fd1;
	setp.lt.f64 	%p6, %fd2, 0d0000000000000000;
	setp.gt.f64 	%p7, %fd2, 0d3FF0000000000000;
	or.pred  	%p8, %p6, %p7;
	@%p8 bra 	$L__BB1_7;
	mul.f32 	%f133, %f13, %f21;
	mul.f32 	%f134, %f11, %f22;
	sub.f32 	%f23, %f133, %f134;
	mul.f32 	%f135, %f9, %f22;
	mul.f32 	%f136, %f13, %f20;
	sub.f32 	%f24, %f135, %f136;
	mul.f32 	%f137, %f11, %f20;
	mul.f32 	%f138, %f9, %f21;
	sub.f32 	%f25, %f137, %f138;
	mul.f32 	%f139, %f5, %f24;
	fma.rn.f32 	%f140, %f4, %f23, %f139;
	fma.rn.f32 	%f141, %f6, %f25, %f140;
	cvt.f64.f32 	%fd23, %f141;
	div.rn.f64 	%fd24, %fd23, %fd1;
	setp.lt.f64 	%p9, %fd24, 0d0000000000000000;
	add.f64 	%fd25, %fd2, %fd24;
	setp.gt.f64 	%p10, %fd25, 0d3FF0000000000000;
	or.pred  	%p11, %p9, %p10;
	@%p11 bra 	$L__BB1_7;
	mul.f32 	%f142, %f15, %f24;
	fma.rn.f32 	%f143, %f14, %f23, %f142;
	fma.rn.f32 	%f144, %f16, %f25, %f143;
	cvt.f64.f32 	%fd26, %f144;
	div.rn.f64 	%fd3, %fd26, %fd1;
	setp.lt.f64 	%p12, %fd3, 0d0000000000000000;
	@%p12 bra 	$L__BB1_7;
	setp.eq.s32 	%p13, %r74, -1;
	cvt.f64.f32 	%fd27, %f288;
	setp.lt.f64 	%p14, %fd3, %fd27;
	or.pred  	%p15, %p13, %p14;
	cvt.rn.f32.f64 	%f145, %fd3;
	selp.f32 	%f288, %f145, %f288, %p15;
	selp.b32 	%r74, %r72, %r74, %p15;
$L__BB1_7:
	add.s32 	%r72, %r72, 1;
	setp.ne.s32 	%p16, %r72, 355;
	@%p16 bra 	$L__BB1_2;
	setp.eq.s32 	%p17, %r74, -1;
	mov.u16 	%rs55, %rs54;
	mov.u16 	%rs56, %rs54;
	mov.u16 	%rs57, %rs54;
	@%p17 bra 	$L__BB1_42;
	fma.rn.f32 	%f28, %f4, %f288, %f1;
	fma.rn.f32 	%f29, %f5, %f288, %f2;
	fma.rn.f32 	%f30, %f6, %f288, %f3;
	mul.wide.s32 	%rd11, %r74, 76;
	add.s64 	%rd12, %rd1, %rd11;
	add.s64 	%rd2, %rd12, 36;
	ld.global.f32 	%f31, [%rd12+36];
	ld.global.f32 	%f32, [%rd12+40];
	ld.global.u32 	%r23, [%rd12+44];
	bfe.u32 	%r24, %r23, 0, 8;
	cvt.u16.u32 	%rs50, %r24;
	bfe.u32 	%r25, %r23, 8, 8;
	cvt.u16.u32 	%rs51, %r25;
	bfe.u32 	%r26, %r23, 16, 8;
	cvt.u16.u32 	%rs52, %r26;
	bfe.u32 	%r27, %r23, 24, 8;
	cvt.u16.u32 	%rs57, %r27;
	ld.global.f32 	%f33, [%rd12+48];
	ld.global.f32 	%f34, [%rd12+52];
	ld.global.f32 	%f35, [%rd12+56];
	ld.global.f32 	%f36, [%rd12+60];
	setp.gt.s32 	%p18, %r74, 1;
	@%p18 bra 	$L__BB1_11;
	cvt.rn.f32.s32 	%f146, %r17;
	div.rn.f32 	%f147, %f28, %f146;
	cvt.rn.f32.s32 	%f148, %r18;
	shr.u32 	%r28, %r18, 31;
	add.s32 	%r29, %r18, %r28;
	shr.s32 	%r30, %r29, 1;
	cvt.rn.f32.s32 	%f149, %r30;
	fma.rn.f32 	%f150, %f147, %f148, %f149;
	div.rn.f32 	%f151, %f29, %f146;
	fma.rn.f32 	%f152, %f151, %f148, %f149;
	cvt.rzi.s32.f32 	%r31, %f150;
	cvt.rzi.s32.f32 	%r32, %f152;
	mad.lo.s32 	%r33, %r31, %r18, %r32;
	cvta.to.global.u64 	%rd13, %rd4;
	mul.wide.s32 	%rd14, %r33, 4;
	add.s64 	%rd15, %rd13, %rd14;
	ld.global.u32 	%r34, [%rd15];
	bfe.u32 	%r35, %r34, 0, 8;
	cvt.u16.u32 	%rs50, %r35;
	bfe.u32 	%r36, %r34, 8, 8;
	cvt.u16.u32 	%rs51, %r36;
	bfe.u32 	%r37, %r34, 16, 8;
	cvt.u16.u32 	%rs52, %r37;
	bfe.u32 	%r38, %r34, 24, 8;
	cvt.u16.u32 	%rs57, %r38;
$L__BB1_11:
	add.u64 	%rd16, %SP, 12;
	add.u64 	%rd17, %SPL, 12;
	ld.global.f32 	%f37, [%rd2+28];
	ld.global.f32 	%f38, [%rd2+32];
	ld.global.f32 	%f39, [%rd2+36];
	st.local.f32 	[%rd17], %f37;
	st.local.f32 	[%rd17+4], %f38;
	st.local.f32 	[%rd17+8], %f39;
	add.f32 	%f153, %f37, %f37;
	add.f32 	%f154, %f38, %f38;
	add.f32 	%f155, %f39, %f39;
	mul.f32 	%f156, %f5, %f38;
	fma.rn.f32 	%f157, %f4, %f37, %f156;
	fma.rn.f32 	%f158, %f6, %f39, %f157;
	mul.f32 	%f159, %f153, %f158;
	mul.f32 	%f160, %f154, %f158;
	mul.f32 	%f161, %f155, %f158;
	sub.f32 	%f162, %f4, %f159;
	sub.f32 	%f163, %f5, %f160;
	sub.f32 	%f164, %f6, %f161;
	mul.f32 	%f165, %f163, %f163;
	fma.rn.f32 	%f166, %f162, %f162, %f165;
	fma.rn.f32 	%f167, %f164, %f164, %f166;
	sqrt.rn.f32 	%f168, %f167;
	div.rn.f32 	%f40, %f162, %f168;
	div.rn.f32 	%f41, %f163, %f168;
	div.rn.f32 	%f42, %f164, %f168;
	{ // callseq 1, 0
	.param .b64 param0;
	st.param.b64 	[param0], %rd7;
	.param .b64 param1;
	st.param.b64 	[param1], %rd16;
	.param .b32 param2;
	st.param.f32 	[param2], %f31;
	.param .b32 param3;
	st.param.f32 	[param3], 0f3F800000;
	.param .align 16 .b8 retval0[12];
	call.uni (retval0), 
	_Z7refractRK4vec3S1_ff, 
	(
	param0, 
	param1, 
	param2, 
	param3
	);
	ld.param.v2.f32 	{%f169, %f170}, [retval0];
	ld.param.f32 	%f171, [retval0+8];
	} // callseq 1
	mul.f32 	%f172, %f38, %f41;
	fma.rn.f32 	%f173, %f37, %f40, %f172;
	fma.rn.f32 	%f174, %f39, %f42, %f173;
	setp.geu.f32 	%p19, %f174, 0f00000000;
	@%p19 bra 	$L__BB1_13;
	mul.f32 	%f175, %f37, 0f358637BD;
	mul.f32 	%f176, %f38, 0f358637BD;
	mul.f32 	%f177, %f39, 0f358637BD;
	sub.f32 	%f289, %f28, %f175;
	sub.f32 	%f290, %f29, %f176;
	sub.f32 	%f291, %f30, %f177;
	bra.uni 	$L__BB1_14;
$L__BB1_13:
	fma.rn.f32 	%f289, %f37, 0f358637BD, %f28;
	fma.rn.f32 	%f290, %f38, 0f358637BD, %f29;
	fma.rn.f32 	%f291, %f39, 0f358637BD, %f30;
$L__BB1_14:
	ld.param.u32 	%r68, [_Z3ray4vec3S_iP6uchar4iiP4trigP5Lightii_param_8];
	ld.param.u64 	%rd32, [_Z3ray4vec3S_iP6uchar4iiP4trigP5Lightii_param_7];
	ld.param.u64 	%rd29, [_Z3ray4vec3S_iP6uchar4iiP4trigP5Lightii_param_6];
	add.s32 	%r6, %r16, 1;
	{ // callseq 2, 0
	.param .align 16 .b8 param0[12];
	st.param.v2.f32 	[param0], {%f289, %f290};
	st.param.f32 	[param0+8], %f291;
	.param .align 16 .b8 param1[12];
	st.param.v2.f32 	[param1], {%f40, %f41};
	st.param.f32 	[param1+8], %f42;
	.param .b32 param2;
	st.param.b32 	[param2], %r6;
	.param .b64 param3;
	st.param.b64 	[param3], %rd4;
	.param .b32 param4;
	st.param.b32 	[param4], %r17;
	.param .b32 param5;
	st.param.b32 	[param5], %r18;
	.param .b64 param6;
	st.param.b64 	[param6], %rd29;
	.param .b64 param7;
	st.param.b64 	[param7], %rd32;
	.param .b32 param8;
	st.param.b32 	[param8], %r68;
	.param .b32 param9;
	st.param.b32 	[param9], %r20;
	.param .align 4 .b8 retval0[4];
	call.uni (retval0), 
	_Z3ray4vec3S_iP6uchar4iiP4trigP5Lightii, 
	(
	param0, 
	param1, 
	param2, 
	param3, 
	param4, 
	param5, 
	param6, 
	param7, 
	param8, 
	param9
	);
	ld.param.v4.b8 	{%rs25, %rs26, %rs27, %rs28}, [retval0];
	} // callseq 2
	setp.gtu.f32 	%p20, %f169, 0f3F800000;
	mov.f32 	%f295, 0f00000000;
	mov.f32 	%f296, %f295;
	mov.f32 	%f297, %f295;
	@%p20 bra 	$L__BB1_19;
	mul.f32 	%f179, %f170, %f170;
	fma.rn.f32 	%f180, %f169, %f169, %f179;
	fma.rn.f32 	%f181, %f171, %f171, %f180;
	sqrt.rn.f32 	%f182, %f181;
	div.rn.f32 	%f55, %f169, %f182;
	div.rn.f32 	%f56, %f170, %f182;
	div.rn.f32 	%f57, %f171, %f182;
	mul.f32 	%f183, %f38, %f56;
	fma.rn.f32 	%f184, %f37, %f55, %f183;
	fma.rn.f32 	%f185, %f39, %f57, %f184;
	setp.geu.f32 	%p21, %f185, 0f00000000;
	@%p21 bra 	$L__BB1_17;
	mul.f32 	%f186, %f37, 0f358637BD;
	mul.f32 	%f187, %f38, 0f358637BD;
	mul.f32 	%f188, %f39, 0f358637BD;
	sub.f32 	%f294, %f28, %f186;
	sub.f32 	%f293, %f29, %f187;
	sub.f32 	%f292, %f30, %f188;
	bra.uni 	$L__BB1_18;
$L__BB1_17:
	fma.rn.f32 	%f294, %f37, 0f358637BD, %f28;
	fma.rn.f32 	%f293, %f38, 0f358637BD, %f29;
	fma.rn.f32 	%f292, %f39, 0f358637BD, %f30;
$L__BB1_18:
	ld.param.u32 	%r69, [_Z3ray4vec3S_iP6uchar4iiP4trigP5Lightii_param_8];
	ld.param.u64 	%rd33, [_Z3ray4vec3S_iP6uchar4iiP4trigP5Lightii_param_7];
	ld.param.u64 	%rd30, [_Z3ray4vec3S_iP6uchar4iiP4trigP5Lightii_param_6];
	{ // callseq 3, 0
	.param .align 16 .b8 param0[12];
	st.param.v2.f32 	[param0], {%f294, %f293};
	st.param.f32 	[param0+8], %f292;
	.param .align 16 .b8 param1[12];
	st.param.v2.f32 	[param1], {%f55, %f56};
	st.param.f32 	[param1+8], %f57;
	.param .b32 param2;
	st.param.b32 	[param2], %r6;
	.param .b64 param3;
	st.param.b64 	[param3], %rd4;
	.param .b32 param4;
	st.param.b32 	[param4], %r17;
	.param .b32 param5;
	st.param.b32 	[param5], %r18;
	.param .b64 param6;
	st.param.b64 	[param6], %rd30;
	.param .b64 param7;
	st.param.b64 	[param7], %rd33;
	.param .b32 param8;
	st.param.b32 	[param8], %r69;
	.param .b32 param9;
	st.param.b32 	[param9], %r20;
	.param .align 4 .b8 retval0[4];
	call.uni (retval0), 
	_Z3ray4vec3S_iP6uchar4iiP4trigP5Lightii, 
	(
	param0, 
	param1, 
	param2, 
	param3, 
	param4, 
	param5, 
	param6, 
	param7, 
	param8, 
	param9
	);
	ld.param.v4.b8 	{%rs30, %rs31, %rs32, %rs33}, [retval0];
	} // callseq 3
	and.b16  	%rs38, %rs32, 255;
	and.b16  	%rs39, %rs31, 255;
	and.b16  	%rs40, %rs30, 255;
	cvt.rn.f32.u16 	%f295, %rs40;
	cvt.rn.f32.u16 	%f296, %rs39;
	cvt.rn.f32.u16 	%f297, %rs38;
$L__BB1_19:
	ld.param.u32 	%r70, [_Z3ray4vec3S_iP6uchar4iiP4trigP5Lightii_param_8];
	setp.lt.s32 	%p22, %r70, 1;
	mov.f32 	%f304, 0f00000000;
	mov.f32 	%f305, %f304;
	mov.f32 	%f306, %f304;
	@%p22 bra 	$L__BB1_41;
	cvt.f64.f32 	%fd4, %f32;
	{
	.reg .b32 %temp; 
	mov.b64 	{%temp, %r7}, %fd4;
	}
	shr.u32 	%r40, %r7, 20;
	and.b32  	%r41, %r40, 2047;
	add.s32 	%r42, %r41, -1012;
	mov.b64 	%rd19, %fd4;
	shl.b64 	%rd20, %rd19, %r42;
	setp.eq.s64 	%p1, %rd20, -9223372036854775808;
	cvt.rzi.f64.f64 	%fd5, %fd4;
	abs.f64 	%fd6, %fd4;
	setp.neu.f64 	%p24, %fd6, 0d3FE0000000000000;
	and.pred  	%p2, %p24, %p1;
	mov.f32 	%f306, 0f00000000;
	mov.b32 	%r75, 0;
	and.b16  	%rs41, %rs50, 255;
	and.b16  	%rs42, %rs51, 255;
	and.b16  	%rs43, %rs52, 255;
	mov.f32 	%f305, %f306;
	mov.f32 	%f304, %f306;
$L__BB1_21:
	ld.param.u64 	%rd34, [_Z3ray4vec3S_iP6uchar4iiP4trigP5Lightii_param_7];
	cvta.to.global.u64 	%rd21, %rd34;
	mul.wide.u32 	%rd22, %r75, 28;
	add.s64 	%rd3, %rd21, %rd22;
	ld.global.f32 	%f76, [%rd3];
	sub.f32 	%f192, %f76, %f28;
	ld.global.f32 	%f77, [%rd3+4];
	sub.f32 	%f193, %f77, %f29;
	ld.global.f32 	%f78, [%rd3+8];
	sub.f32 	%f194, %f78, %f30;
	mul.f32 	%f195, %f193, %f193;
	fma.rn.f32 	%f196, %f192, %f192, %f195;
	fma.rn.f32 	%f197, %f194, %f194, %f196;
	sqrt.rn.f32 	%f198, %f197;
	div.rn.f32 	%f79, %f192, %f198;
	div.rn.f32 	%f80, %f193, %f198;
	div.rn.f32 	%f81, %f194, %f198;
	neg.f32 	%f82, %f80;
	mov.f32 	%f302, 0f7F7FFFFF;
	mov.b32 	%r78, -1;
	mov.b32 	%r76, 0;
$L__BB1_22:
	ld.param.u64 	%rd31, [_Z3ray4vec3S_iP6uchar4iiP4trigP5Lightii_param_6];
	cvta.to.global.u64 	%rd23, %rd31;
	mul.wide.u32 	%rd24, %r76, 76;
	add.s64 	%rd25, %rd23, %rd24;
	ld.global.f32 	%f199, [%rd25+12];
	ld.global.f32 	%f84, [%rd25];
	sub.f32 	%f85, %f199, %f84;
	ld.global.f32 	%f200, [%rd25+16];
	ld.global.f32 	%f86, [%rd25+4];
	sub.f32 	%f87, %f200, %f86;
	ld.global.f32 	%f201, [%rd25+20];
	ld.global.f32 	%f88, [%rd25+8];
	sub.f32 	%f89, %f201, %f88;
	ld.global.f32 	%f202, [%rd25+24];
	sub.f32 	%f90, %f202, %f84;
	ld.global.f32 	%f203, [%rd25+28];
	sub.f32 	%f91, %f203, %f86;
	ld.global.f32 	%f204, [%rd25+32];
	sub.f32 	%f92, %f204, %f88;
	mul.f32 	%f205, %f81, %f91;
	mul.f32 	%f206, %f80, %f92;
	sub.f32 	%f93, %f205, %f206;
	mul.f32 	%f207, %f79, %f92;
	mul.f32 	%f208, %f81, %f90;
	sub.f32 	%f94, %f207, %f208;
	mul.f32 	%f209, %f80, %f90;
	mul.f32 	%f210, %f79, %f91;
	sub.f32 	%f95, %f209, %f210;
	mul.f32 	%f211, %f87, %f94;
	fma.rn.f32 	%f212, %f85, %f93, %f211;
	fma.rn.f32 	%f213, %f89, %f95, %f212;
	cvt.f64.f32 	%fd7, %f213;
	abs.f64 	%fd29, %fd7;
	setp.lt.f64 	%p25, %fd29, 0d3DDB7CDFD9D7BDBB;
	@%p25 bra 	$L__BB1_27;
	sub.f32 	%f96, %f76, %f84;
	sub.f32 	%f97, %f77, %f86;
	sub.f32 	%f98, %f78, %f88;
	mul.f32 	%f214, %f94, %f97;
	fma.rn.f32 	%f215, %f93, %f96, %f214;
	fma.rn.f32 	%f216, %f95, %f98, %f215;
	cvt.f64.f32 	%fd30, %f216;
	div.rn.f64 	%fd8, %fd30, %fd7;
	setp.lt.f64 	%p26, %fd8, 0d0000000000000000;
	setp.gt.f64 	%p27, %fd8, 0d3FF0000000000000;
	or.pred  	%p28, %p26, %p27;
	@%p28 bra 	$L__BB1_27;
	mul.f32 	%f217, %f89, %f97;
	mul.f32 	%f218, %f87, %f98;
	sub.f32 	%f99, %f217, %f218;
	mul.f32 	%f219, %f85, %f98;
	mul.f32 	%f220, %f89, %f96;
	sub.f32 	%f100, %f219, %f220;
	mul.f32 	%f221, %f87, %f96;
	mul.f32 	%f222, %f85, %f97;
	sub.f32 	%f101, %f221, %f222;
	mul.f32 	%f223, %f100, %f82;
	mul.f32 	%f224, %f79, %f99;
	sub.f32 	%f225, %f223, %f224;
	mul.f32 	%f226, %f81, %f101;
	sub.f32 	%f227, %f225, %f226;
	cvt.f64.f32 	%fd31, %f227;
	div.rn.f64 	%fd32, %fd31, %fd7;
	setp.lt.f64 	%p29, %fd32, 0d0000000000000000;
	add.f64 	%fd33, %fd8, %fd32;
	setp.gt.f64 	%p30, %fd33, 0d3FF0000000000000;
	or.pred  	%p31, %p29, %p30;
	@%p31 bra 	$L__BB1_27;
	mul.f32 	%f228, %f91, %f100;
	fma.rn.f32 	%f229, %f90, %f99, %f228;
	fma.rn.f32 	%f230, %f92, %f101, %f229;
	cvt.f64.f32 	%fd34, %f230;
	div.rn.f64 	%fd9, %fd34, %fd7;
	setp.lt.f64 	%p32, %fd9, 0d0000000000000000;
	@%p32 bra 	$L__BB1_27;
	setp.eq.s32 	%p33, %r78, -1;
	cvt.f64.f32 	%fd35, %f302;
	setp.lt.f64 	%p34, %fd9, %fd35;
	or.pred  	%p35, %p33, %p34;
	cvt.rn.f32.f64 	%f231, %fd9;
	selp.f32 	%f302, %f231, %f302, %p35;
	selp.b32 	%r78, %r76, %r78, %p35;
$L__BB1_27:
	add.s32 	%r76, %r76, 1;
	setp.ne.s32 	%p36, %r76, 355;
	@%p36 bra 	$L__BB1_22;
	setp.ne.s32 	%p37, %r78, %r74;
	mov.f64 	%fd75, 0d0000000000000000;
	mov.f32 	%f303, 0f00000000;
	@%p37 bra 	$L__BB1_40;
	ld.global.f32 	%f104, [%rd3+12];
	mul.f32 	%f233, %f37, %f79;
	fma.rn.f32 	%f234, %f38, %f80, %f233;
	mul.f32 	%f235, %f39, %f81;
	add.f32 	%f105, %f235, %f234;
	neg.f32 	%f236, %f79;
	neg.f32 	%f237, %f81;
	mul.f32 	%f238, %f38, %f82;
	sub.f32 	%f239, %f238, %f233;
	sub.f32 	%f240, %f239, %f235;
	add.f32 	%f241, %f37, %f37;
	mul.f32 	%f242, %f241, %f240;
	add.f32 	%f243, %f38, %f38;
	mul.f32 	%f244, %f243, %f240;
	add.f32 	%f245, %f39, %f39;
	mul.f32 	%f246, %f245, %f240;
	sub.f32 	%f247, %f236, %f242;
	sub.f32 	%f248, %f82, %f244;
	sub.f32 	%f249, %f237, %f246;
	neg.f32 	%f250, %f248;
	mul.f32 	%f251, %f5, %f250;
	mul.f32 	%f252, %f4, %f247;
	sub.f32 	%f253, %f251, %f252;
	mul.f32 	%f254, %f6, %f249;
	sub.f32 	%f255, %f253, %f254;
	cvt.f64.f32 	%fd38, %f255;
	max.f64 	%fd10, %fd38, 0d0000000000000000;
	{
	.reg .b32 %temp; 
	mov.b64 	{%temp, %r14}, %fd10;
	}
	abs.f64 	%fd11, %fd10;
	setp.neu.f64 	%p38, %fd10, 0d0000000000000000;
	@%p38 bra 	$L__BB1_31;
	setp.lt.s32 	%p42, %r7, 0;
	selp.b32 	%r48, %r14, 0, %p2;
	or.b32  	%r49, %r48, 2146435072;
	selp.b32 	%r50, %r49, %r48, %p42;
	mov.b32 	%r51, 0;
	mov.b64 	%fd74, {%r51, %r50};
	mov.pred 	%p3, %p2;
	bra.uni 	$L__BB1_32;
$L__BB1_31:
	{ // callseq 4, 0
	.param .b64 param0;
	st.param.f64 	[param0], %fd11;
	.param .b64 param1;
	st.param.f64 	[param1], %fd4;
	.param .b64 retval0;
	call.uni (retval0), 
	__internal_accurate_pow, 
	(
	param0, 
	param1
	);
	ld.param.f64 	%fd39, [retval0];
	} // callseq 4
	setp.lt.s32 	%p39, %r14, 0;
	setp.neu.f64 	%p40, %fd5, %fd4;
	neg.f64 	%fd41, %fd39;
	shr.u32 	%r45, %r7, 20;
	and.b32  	%r46, %r45, 2047;
	add.s32 	%r47, %r46, -1012;
	shl.b64 	%rd27, %rd19, %r47;
	setp.eq.s64 	%p41, %rd27, -9223372036854775808;
	selp.f64 	%fd42, %fd41, %fd39, %p41;
	selp.f64 	%fd43, %fd42, %fd39, %p39;
	selp.f64 	%fd44, 0dFFF8000000000000, %fd43, %p40;
	selp.f64 	%fd74, %fd44, %fd43, %p39;
	mov.pred 	%p3, %p1;
$L__BB1_32:
	add.f64 	%fd45, %fd10, %fd4;
	{
	.reg .b32 %temp; 
	mov.b64 	{%temp, %r52}, %fd45;
	}
	and.b32  	%r53, %r52, 2146435072;
	setp.ne.s32 	%p43, %r53, 2146435072;
	@%p43 bra 	$L__BB1_39;
	setp.num.f32 	%p44, %f32, %f32;
	@%p44 bra 	$L__BB1_35;
	add.rn.f64 	%fd74, %fd10, %fd4;
	bra.uni 	$L__BB1_39;
$L__BB1_35:
	setp.neu.f64 	%p45, %fd6, 0d7FF0000000000000;
	@%p45 bra 	$L__BB1_37;
	setp.lt.s32 	%p50, %r7, 0;
	setp.gt.f64 	%p51, %fd11, 0d3FF0000000000000;
	selp.b32 	%r61, 2146435072, 0, %p51;
	xor.b32  	%r62, %r61, 2146435072;
	selp.b32 	%r63, %r62, %r61, %p50;
	mov.b32 	%r64, 0;
	mov.b64 	%fd74, {%r64, %r63};
	bra.uni 	$L__BB1_39;
$L__BB1_37:
	setp.neu.f64 	%p46, %fd11, 0d7FF0000000000000;
	@%p46 bra 	$L__BB1_39;
	setp.lt.s32 	%p47, %r14, 0;
	and.b32  	%r54, %r7, 2147483647;
	setp.ne.s32 	%p48, %r54, 1071644672;
	setp.lt.s32 	%p49, %r7, 0;
	selp.b32 	%r55, 0, 2146435072, %p49;
	or.b32  	%r56, %r55, -2147483648;
	selp.b32 	%r57, %r56, %r55, %p48;
	selp.b32 	%r58, %r57, %r55, %p3;
	selp.b32 	%r59, %r58, %r55, %p47;
	mov.b32 	%r60, 0;
	mov.b64 	%fd74, {%r60, %r59};
$L__BB1_39:
	cvt.f64.f32 	%fd46, %f104;
	setp.eq.f32 	%p52, %f32, 0f00000000;
	setp.eq.f64 	%p53, %fd10, 0d3FF0000000000000;
	selp.f64 	%fd47, 0d3FF0000000000000, %fd74, %p52;
	selp.f64 	%fd48, 0d3FF0000000000000, %fd47, %p53;
	mul.f64 	%fd49, %fd48, %fd46;
	cvt.rn.f32.f64 	%f256, %fd49;
	cvt.f64.f32 	%fd50, %f256;
	mul.f64 	%fd75, %fd50, 0d406FE00000000000;
	cvt.f64.f32 	%fd51, %f105;
	max.f64 	%fd52, %fd51, 0d0000000000000000;
	mul.f64 	%fd53, %fd52, %fd46;
	cvt.rn.f32.f64 	%f303, %fd53;
$L__BB1_40:
	ld.param.u32 	%r71, [_Z3ray4vec3S_iP6uchar4iiP4trigP5Lightii_param_8];
	ld.global.f32 	%f257, [%rd3+16];
	cvt.rn.f32.u16 	%f258, %rs41;
	mul.f32 	%f259, %f257, %f258;
	mul.f32 	%f260, %f303, %f259;
	mul.f32 	%f261, %f33, %f260;
	cvt.f64.f32 	%fd54, %f261;
	cvt.f64.f32 	%fd55, %f34;
	fma.rn.f64 	%fd56, %fd75, %fd55, %fd54;
	cvt.f64.f32 	%fd57, %f304;
	add.f64 	%fd58, %fd56, %fd57;
	cvt.rn.f32.f64 	%f304, %fd58;
	ld.global.f32 	%f262, [%rd3+20];
	cvt.rn.f32.u16 	%f263, %rs42;
	mul.f32 	%f264, %f262, %f263;
	mul.f32 	%f265, %f303, %f264;
	mul.f32 	%f266, %f33, %f265;
	cvt.f64.f32 	%fd59, %f266;
	fma.rn.f64 	%fd60, %fd75, %fd55, %fd59;
	cvt.f64.f32 	%fd61, %f305;
	add.f64 	%fd62, %fd60, %fd61;
	cvt.rn.f32.f64 	%f305, %fd62;
	ld.global.f32 	%f267, [%rd3+24];
	cvt.rn.f32.u16 	%f268, %rs43;
	mul.f32 	%f269, %f267, %f268;
	mul.f32 	%f270, %f303, %f269;
	mul.f32 	%f271, %f33, %f270;
	cvt.f64.f32 	%fd63, %f271;
	fma.rn.f64 	%fd64, %fd75, %fd55, %fd63;
	cvt.f64.f32 	%fd65, %f306;
	add.f64 	%fd66, %fd64, %fd65;
	cvt.rn.f32.f64 	%f306, %fd66;
	add.s32 	%r75, %r75, 1;
	setp.ne.s32 	%p54, %r75, %r71;
	@%p54 bra 	$L__BB1_21;
$L__BB1_41:
	and.b16  	%rs44, %rs50, 255;
	cvt.rn.f32.u16 	%f272, %rs44;
	fma.rn.f32 	%f273, %f272, 0f3DCCCCCD, %f304;
	and.b16  	%rs45, %rs25, 255;
	cvt.rn.f32.u16 	%f274, %rs45;
	fma.rn.f32 	%f275, %f35, %f274, %f273;
	fma.rn.f32 	%f276, %f36, %f295, %f275;
	cvt.f64.f32 	%fd67, %f276;
	min.f64 	%fd68, %fd67, 0d406FE00000000000;
	cvt.rzi.u32.f64 	%r65, %fd68;
	cvt.u16.u32 	%rs54, %r65;
	and.b16  	%rs46, %rs51, 255;
	cvt.rn.f32.u16 	%f277, %rs46;
	fma.rn.f32 	%f278, %f277, 0f3DCCCCCD, %f305;
	and.b16  	%rs47, %rs26, 255;
	cvt.rn.f32.u16 	%f279, %rs47;
	fma.rn.f32 	%f280, %f35, %f279, %f278;
	fma.rn.f32 	%f281, %f36, %f296, %f280;
	cvt.f64.f32 	%fd69, %f281;
	min.f64 	%fd70, %fd69, 0d406FE00000000000;
	cvt.rzi.u32.f64 	%r66, %fd70;
	cvt.u16.u32 	%rs55, %r66;
	and.b16  	%rs48, %rs52, 255;
	cvt.rn.f32.u16 	%f282, %rs48;
	fma.rn.f32 	%f283, %f282, 0f3DCCCCCD, %f306;
	and.b16  	%rs49, %rs27, 255;
	cvt.rn.f32.u16 	%f284, %rs49;
	fma.rn.f32 	%f285, %f35, %f284, %f283;
	fma.rn.f32 	%f286, %f36, %f297, %f285;
	cvt.f64.f32 	%fd71, %f286;
	min.f64 	%fd72, %fd71, 0d406FE00000000000;
	cvt.rzi.u32.f64 	%r67, %fd72;
	cvt.u16.u32 	%rs56, %r67;
$L__BB1_42:
	st.param.v4.b8 	[func_retval0], {%rs54, %rs55, %rs56, %rs57};
	ret;

}
	// .globl	_Z11kernel_ssaaP6uchar4S0_iii
.visible .entry _Z11kernel_ssaaP6uchar4S0_iii(
	.param .u64 .ptr .align 1 _Z11kernel_ssaaP6uchar4S0_iii_param_0,
	.param .u64 .ptr .align 1 _Z11kernel_ssaaP6uchar4S0_iii_param_1,
	.param .u32 _Z11kernel_ssaaP6uchar4S0_iii_param_2,
	.param .u32 _Z11kernel_ssaaP6uchar4S0_iii_param_3,
	.param .u32 _Z11kernel_ssaaP6uchar4S0_iii_param_4
)
{
	.reg .pred 	%p<22>;
	.reg .b16 	%rs<21>;
	.reg .b32 	%r<285>;
	.reg .b32 	%f<10>;
	.reg .b64 	%rd<28>;

	ld.param.u64 	%rd6, [_Z11kernel_ssaaP6uchar4S0_iii_param_0];
	ld.param.u64 	%rd7, [_Z11kernel_ssaaP6uchar4S0_iii_param_1];
	ld.param.u32 	%r94, [_Z11kernel_ssaaP6uchar4S0_iii_param_2];
	ld.param.u32 	%r95, [_Z11kernel_ssaaP6uchar4S0_iii_param_3];
	ld.param.u32 	%r96, [_Z11kernel_ssaaP6uchar4S0_iii_param_4];
	cvta.to.global.u64 	%rd1, %rd6;
	cvta.to.global.u64 	%rd2, %rd7;
	mov.u32 	%r97, %ctaid.x;
	mov.u32 	%r98, %ntid.x;
	mov.u32 	%r99, %tid.x;
	mad.lo.s32 	%r245, %r97, %r98, %r99;
	mov.u32 	%r100, %ctaid.y;
	mov.u32 	%r101, %ntid.y;
	mov.u32 	%r102, %tid.y;
	mad.lo.s32 	%r2, %r100, %r101, %r102;
	mov.u32 	%r103, %nctaid.x;
	mul.lo.s32 	%r3, %r98, %r103;
	mov.u32 	%r104, %nctaid.y;
	mul.lo.s32 	%r4, %r101, %r104;
	setp.ge.s32 	%p1, %r245, %r95;
	@%p1 bra 	$L__BB2_29;
	setp.lt.s32 	%p2, %r96, 1;
	mul.lo.s32 	%r105, %r96, %r96;
	cvt.rn.f32.u32 	%f1, %r105;
	@%p2 bra 	$L__BB2_20;
	mul.lo.s32 	%r7, %r96, %r2;
	add.s32 	%r5, %r7, %r96;
	mul.lo.s32 	%r6, %r4, %r96;
	neg.s32 	%r8, %r6;
	add.s64 	%rd3, %rd1, 16;
	mul.lo.s32 	%r9, %r96, %r94;
	cvt.u16.u32 	%rs10, %r8;
	cvt.u16.u32 	%rs12, %r7;
$L__BB2_3:
	setp.lt.s32 	%p11, %r2, %r94;
	@%p11 bra 	$L__BB2_5;
$L__BB2_4:
	add.s32 	%r245, %r245, %r3;
	setp.lt.s32 	%p21, %r245, %r95;
	@%p21 bra 	$L__BB2_3;
	bra.uni 	$L__BB2_29;
$L__BB2_5:
	mul.lo.s32 	%r12, %r245, %r96;
	add.s32 	%r13, %r12, %r96;
	mul.lo.s32 	%r14, %r245, %r94;
	mov.b32 	%r246, 0;
	mov.b16 	%rs19, 0;
	mov.u16 	%rs20, %rs19;
	mov.u32 	%r247, %r2;
$L__BB2_6:
	mul.lo.s16 	%rs11, %rs19, %rs10;
	sub.s16 	%rs13, %rs11, %rs12;
	mul.lo.s32 	%r126, %r6, %r246;
	add.s32 	%r127, %r5, %r126;
	add.s32 	%r128, %r7, %r126;
	add.s32 	%r129, %r128, 1;
	max.s32 	%r130, %r127, %r129;
	cvt.u16.u32 	%rs14, %r130;
	add.s16 	%rs3, %rs13, %rs14;
	mul.lo.s16 	%rs15, %rs20, %rs10;
	sub.s16 	%rs16, %rs15, %rs12;
	add.s16 	%rs17, %rs16, %rs14;
	cvt.u32.u16 	%r131, %rs17;
	and.b32  	%r132, %r131, 7;
	add.s32 	%r17, %r132, -1;
	mul.lo.s32 	%r133, %r246, %r8;
	sub.s32 	%r134, %r133, %r7;
	add.s32 	%r135, %r130, %r134;
	mul.lo.s32 	%r18, %r247, %r96;
	and.b32  	%r19, %r135, 7;
	add.s32 	%r136, %r130, %r133;
	sub.s32 	%r20, %r7, %r136;
	and.b32  	%r137, %r135, -8;
	and.b32  	%r21, %r131, 3;
	and.b16  	%rs4, %rs3, 1;
	sub.s32 	%r138, %r247, %r2;
	mul.lo.s32 	%r139, %r4, %r246;
	sub.s32 	%r140, %r138, %r139;
	mul.lo.s32 	%r141, %r96, %r140;
	sub.s32 	%r22, %r141, %r137;
	mov.b32 	%r279, 0;
	mov.u32 	%r248, %r12;
	mov.u32 	%r280, %r279;
	mov.u32 	%r281, %r279;
$L__BB2_7:
	setp.gt.u32 	%p12, %r20, -8;
	mul.lo.s32 	%r27, %r9, %r248;
	mov.u32 	%r261, %r18;
	@%p12 bra 	$L__BB2_10;
	mad.lo.s32 	%r143, %r94, %r248, %r247;
	mul.lo.s32 	%r252, %r96, %r143;
	mov.u32 	%r253, %r22;
	mov.u32 	%r261, %r18;
$L__BB2_9:
	.pragma "nounroll";
	mul.wide.s32 	%rd18, %r252, 4;
	add.s64 	%rd19, %rd3, %rd18;
	.pragma "used_bytes_mask 7";
	ld.global.u32 	%r144, [%rd19+-16];
	bfe.u32 	%r145, %r144, 0, 8;
	add.s32 	%r146, %r279, %r145;
	bfe.u32 	%r147, %r144, 8, 8;
	add.s32 	%r148, %r280, %r147;
	bfe.u32 	%r149, %r144, 16, 8;
	add.s32 	%r150, %r281, %r149;
	.pragma "used_bytes_mask 7";
	ld.global.u32 	%r151, [%rd19+-12];
	bfe.u32 	%r152, %r151, 0, 8;
	add.s32 	%r153, %r146, %r152;
	bfe.u32 	%r154, %r151, 8, 8;
	add.s32 	%r155, %r148, %r154;
	bfe.u32 	%r156, %r151, 16, 8;
	add.s32 	%r157, %r150, %r156;
	.pragma "used_bytes_mask 7";
	ld.global.u32 	%r158, [%rd19+-8];
	bfe.u32 	%r159, %r158, 0, 8;
	add.s32 	%r160, %r153, %r159;
	bfe.u32 	%r161, %r158, 8, 8;
	add.s32 	%r162, %r155, %r161;
	bfe.u32 	%r163, %r158, 16, 8;
	add.s32 	%r164, %r157, %r163;
	.pragma "used_bytes_mask 7";
	ld.global.u32 	%r165, [%rd19+-4];
	bfe.u32 	%r166, %r165, 0, 8;
	add.s32 	%r167, %r160, %r166;
	bfe.u32 	%r168, %r165, 8, 8;
	add.s32 	%r169, %r162, %r168;
	bfe.u32 	%r170, %r165, 16, 8;
	add.s32 	%r171, %r164, %r170;
	.pragma "used_bytes_mask 7";
	ld.global.u32 	%r172, [%rd19];
	bfe.u32 	%r173, %r172, 0, 8;
	add.s32 	%r174, %r167, %r173;
	bfe.u32 	%r175, %r172, 8, 8;
	add.s32 	%r176, %r169, %r175;
	bfe.u32 	%r177, %r172, 16, 8;
	add.s32 	%r178, %r171, %r177;
	.pragma "used_bytes_mask 7";
	ld.global.u32 	%r179, [%rd19+4];
	bfe.u32 	%r180, %r179, 0, 8;
	add.s32 	%r181, %r174, %r180;
	bfe.u32 	%r182, %r179, 8, 8;
	add.s32 	%r183, %r176, %r182;
	bfe.u32 	%r184, %r179, 16, 8;
	add.s32 	%r185, %r178, %r184;
	.pragma "used_bytes_mask 7";
	ld.global.u32 	%r186, [%rd19+8];
	bfe.u32 	%r187, %r186, 0, 8;
	add.s32 	%r188, %r181, %r187;
	bfe.u32 	%r189, %r186, 8, 8;
	add.s32 	%r190, %r183, %r189;
	bfe.u32 	%r191, %r186, 16, 8;
	add.s32 	%r192, %r185, %r191;
	.pragma "used_bytes_mask 7";
	ld.global.u32 	%r193, [%rd19+12];
	bfe.u32 	%r194, %r193, 0, 8;
	add.s32 	%r279, %r188, %r194;
	bfe.u32 	%r195, %r193, 8, 8;
	add.s32 	%r280, %r190, %r195;
	bfe.u32 	%r196, %r193, 16, 8;
	add.s32 	%r281, %r192, %r196;
	add.s32 	%r261, %r261, 8;
	add.s32 	%r253, %r253, 8;
	add.s32 	%r252, %r252, 8;
	setp.ne.s32 	%p13, %r253, 0;
	@%p13 bra 	$L__BB2_9;
$L__BB2_10:
	setp.eq.s32 	%p14, %r19, 0;
	@%p14 bra 	$L__BB2_18;
	setp.lt.u32 	%p15, %r17, 3;
	@%p15 bra 	$L__BB2_13;
	add.s32 	%r198, %r261, %r27;
	mul.wide.s32 	%rd20, %r198, 4;
	add.s64 	%rd21, %rd1, %rd20;
	.pragma "used_bytes_mask 7";
	ld.global.u32 	%r199, [%rd21];
	bfe.u32 	%r200, %r199, 0, 8;
	add.s32 	%r201, %r279, %r200;
	bfe.u32 	%r202, %r199, 8, 8;
	add.s32 	%r203, %r280, %r202;
	bfe.u32 	%r204, %r199, 16, 8;
	add.s32 	%r205, %r281, %r204;
	ld.global.u8 	%r206, [%rd21+4];
	add.s32 	%r207, %r201, %r206;
	ld.global.u8 	%r208, [%rd21+5];
	add.s32 	%r209, %r203, %r208;
	ld.global.u8 	%r210, [%rd21+6];
	add.s32 	%r211, %r205, %r210;
	ld.global.u8 	%r212, [%rd21+8];
	add.s32 	%r213, %r207, %r212;
	ld.global.u8 	%r214, [%rd21+9];
	add.s32 	%r215, %r209, %r214;
	ld.global.u8 	%r216, [%rd21+10];
	add.s32 	%r217, %r211, %r216;
	ld.global.u8 	%r218, [%rd21+12];
	add.s32 	%r279, %r213, %r218;
	ld.global.u8 	%r219, [%rd21+13];
	add.s32 	%r280, %r215, %r219;
	ld.global.u8 	%r220, [%rd21+14];
	add.s32 	%r281, %r217, %r220;
	add.s32 	%r261, %r261, 4;
$L__BB2_13:
	setp.eq.s32 	%p16, %r21, 0;
	@%p16 bra 	$L__BB2_18;
	and.b16  	%rs18, %rs3, 3;
	setp.eq.s16 	%p17, %rs18, 1;
	@%p17 bra 	$L__BB2_16;
	add.s32 	%r222, %r261, %r27;
	mul.wide.s32 	%rd22, %r222, 4;
	add.s64 	%rd23, %rd1, %rd22;
	.pragma "used_bytes_mask 7";
	ld.global.u32 	%r223, [%rd23];
	bfe.u32 	%r224, %r223, 0, 8;
	add.s32 	%r225, %r279, %r224;
	bfe.u32 	%r226, %r223, 8, 8;
	add.s32 	%r227, %r280, %r226;
	bfe.u32 	%r228, %r223, 16, 8;
	add.s32 	%r229, %r281, %r228;
	ld.global.u8 	%r230, [%rd23+4];
	add.s32 	%r279, %r225, %r230;
	ld.global.u8 	%r231, [%rd23+5];
	add.s32 	%r280, %r227, %r231;
	ld.global.u8 	%r232, [%rd23+6];
	add.s32 	%r281, %r229, %r232;
	add.s32 	%r261, %r261, 2;
$L__BB2_16:
	setp.eq.s16 	%p18, %rs4, 0;
	@%p18 bra 	$L__BB2_18;
	add.s32 	%r233, %r261, %r27;
	mul.wide.s32 	%rd24, %r233, 4;
	add.s64 	%rd25, %rd1, %rd24;
	.pragma "used_bytes_mask 7";
	ld.global.u32 	%r234, [%rd25];
	bfe.u32 	%r235, %r234, 0, 8;
	add.s32 	%r279, %r279, %r235;
	bfe.u32 	%r236, %r234, 8, 8;
	add.s32 	%r280, %r280, %r236;
	bfe.u32 	%r237, %r234, 16, 8;
	add.s32 	%r281, %r281, %r237;
$L__BB2_18:
	add.s32 	%r248, %r248, 1;
	setp.lt.s32 	%p19, %r248, %r13;
	@%p19 bra 	$L__BB2_7;
	cvt.rn.f32.u32 	%f4, %r279;
	cvt.rn.f32.u32 	%f5, %r280;
	cvt.rn.f32.u32 	%f6, %r281;
	div.rn.f32 	%f7, %f4, %f1;
	cvt.rzi.u32.f32 	%r238, %f7;
	div.rn.f32 	%f8, %f5, %f1;
	cvt.rzi.u32.f32 	%r239, %f8;
	div.rn.f32 	%f9, %f6, %f1;
	cvt.rzi.u32.f32 	%r240, %f9;
	add.s32 	%r241, %r247, %r14;
	mul.wide.s32 	%rd26, %r241, 4;
	add.s64 	%rd27, %rd2, %rd26;
	prmt.b32 	%r242, %r238, %r239, 0x3340U;
	prmt.b32 	%r243, %r240, 0, 0x3340U;
	prmt.b32 	%r244, %r242, %r243, 0x5410U;
	st.global.u32 	[%rd27], %r244;
	add.s32 	%r247, %r247, %r4;
	setp.lt.s32 	%p20, %r247, %r94;
	add.s32 	%r246, %r246, 1;
	add.s16 	%rs20, %rs20, 1;
	add.s16 	%rs19, %rs19, 1;
	@%p20 bra 	$L__BB2_6;
	bra.uni 	$L__BB2_4;
$L__BB2_20:
	add.s32 	%r79, %r2, %r4;
	max.s32 	%r106, %r94, %r79;
	setp.lt.s32 	%p3, %r79, %r94;
	selp.u32 	%r107, 1, 0, %p3;
	add.s32 	%r108, %r79, %r107;
	sub.s32 	%r109, %r106, %r108;
	div.u32 	%r110, %r109, %r4;
	add.s32 	%r80, %r110, %r107;
	mov.f32 	%f2, 0f00000000;
	div.rn.f32 	%f3, %f2, %f1;
	cvt.rzi.u32.f32 	%r111, %f3;
	cvt.u16.u32 	%rs7, %r111;
	and.b32  	%r81, %r80, 3;
	add.s32 	%r82, %r79, %r4;
	add.s32 	%r83, %r82, %r4;
	prmt.b32 	%r116, %r117, 0, 0x3340U;
$L__BB2_21:
	setp.ge.s32 	%p4, %r2, %r94;
	@%p4 bra 	$L__BB2_28;
	setp.eq.s32 	%p5, %r81, 3;
	mul.lo.s32 	%r85, %r245, %r94;
	mov.u32 	%r283, %r2;
	@%p5 bra 	$L__BB2_26;
	setp.eq.s32 	%p6, %r81, 0;
	add.s32 	%r112, %r2, %r85;
	mul.wide.s32 	%rd8, %r112, 4;
	add.s64 	%rd4, %rd2, %rd8;
	cvt.u32.u16 	%r113, %rs7;
	prmt.b32 	%r114, %r113, %r115, 0x3340U;
	prmt.b32 	%r86, %r114, %r116, 0x5410U;
	bfi.b32 	%r87, %r113, %r86, 8, 8;
	bfi.b32 	%r88, %r113, %r87, 16, 8;
	st.global.u32 	[%rd4], %r88;
	mov.u32 	%r283, %r79;
	@%p6 bra 	$L__BB2_26;
	setp.eq.s32 	%p7, %r81, 1;
	shl.b32 	%r89, %r4, 2;
	cvt.u64.u32 	%rd9, %r89;
	add.s64 	%rd5, %rd4, %rd9;
	st.global.u32 	[%rd5], %r88;
	mov.u32 	%r283, %r82;
	@%p7 bra 	$L__BB2_26;
	add.s64 	%rd11, %rd5, %rd9;
	st.global.u32 	[%rd11], %r88;
	mov.u32 	%r283, %r83;
$L__BB2_26:
	setp.lt.u32 	%p8, %r80, 3;
	@%p8 bra 	$L__BB2_28;
$L__BB2_27:
	add.s32 	%r118, %r283, %r85;
	mul.wide.s32 	%rd12, %r118, 4;
	add.s64 	%rd13, %rd2, %rd12;
	cvt.u32.u16 	%r119, %rs7;
	prmt.b32 	%r120, %r119, 0, 0x3340U;
	prmt.b32 	%r121, %r119, %r119, 0x3340U;
	prmt.b32 	%r122, %r121, %r120, 0x5410U;
	st.global.u32 	[%rd13], %r122;
	shl.b32 	%r123, %r4, 2;
	cvt.u64.u32 	%rd14, %r123;
	add.s64 	%rd15, %rd13, %rd14;
	st.global.u32 	[%rd15], %r122;
	add.s64 	%rd16, %rd15, %rd14;
	st.global.u32 	[%rd16], %r122;
	add.s64 	%rd17, %rd16, %rd14;
	st.global.u32 	[%rd17], %r122;
	add.s32 	%r283, %r123, %r283;
	setp.lt.s32 	%p9, %r283, %r94;
	@%p9 bra 	$L__BB2_27;
$L__BB2_28:
	add.s32 	%r245, %r245, %r3;
	setp.lt.s32 	%p10, %r245, %r95;
	@%p10 bra 	$L__BB2_21;
$L__BB2_29:
	ret;

}
	// .globl	_Z13kernel_render4vec3S_iidP6uchar4S1_iiP4trigP5Lightii
.visible .entry _Z13kernel_render4vec3S_iidP6uchar4S1_iiP4trigP5Lightii(
	.param .align 4 .b8 _Z13kernel_render4vec3S_iidP6uchar4S1_iiP4trigP5Lightii_param_0[12],
	.param .align 4 .b8 _Z13kernel_render4vec3S_iidP6uchar4S1_iiP4trigP5Lightii_param_1[12],
	.param .u32 _Z13kernel_render4vec3S_iidP6uchar4S1_iiP4trigP5Lightii_param_2,
	.param .u32 _Z13kernel_render4vec3S_iidP6uchar4S1_iiP4trigP5Lightii_param_3,
	.param .f64 _Z13kernel_render4vec3S_iidP6uchar4S1_iiP4trigP5Lightii_param_4,
	.param .u64 .ptr .align 1 _Z13kernel_render4vec3S_iidP6uchar4S1_iiP4trigP5Lightii_param_5,
	.param .u64 .ptr .align 1 _Z13kernel_render4vec3S_iidP6uchar4S1_iiP4trigP5Lightii_param_6,
	.param .u32 _Z13kernel_render4vec3S_iidP6uchar4S1_iiP4trigP5Lightii_param_7,
	.param .u32 _Z13kernel_render4vec3S_iidP6uchar4S1_iiP4trigP5Lightii_param_8,
	.param .u64 .ptr .align 1 _Z13kernel_render4vec3S_iidP6uchar4S1_iiP4trigP5Lightii_param_9,
	.param .u64 .ptr .align 1 _Z13kernel_render4vec3S_iidP6uchar4S1_iiP4trigP5Lightii_param_10,
	.param .u32 _Z13kernel_render4vec3S_iidP6uchar4S1_iiP4trigP5Lightii_param_11,
	.param .u32 _Z13kernel_render4vec3S_iidP6uchar4S1_iiP4trigP5Lightii_param_12
)
{
	.reg .pred 	%p<12>;
	.reg .b16 	%rs<9>;
	.reg .b32 	%r<44>;
	.reg .b32 	%f<72>;
	.reg .b64 	%rd<9>;
	.reg .b64 	%fd<55>;

	ld.param.f32 	%f26, [_Z13kernel_render4vec3S_iidP6uchar4S1_iiP4trigP5Lightii_param_0+8];
	ld.param.f32 	%f25, [_Z13kernel_render4vec3S_iidP6uchar4S1_iiP4trigP5Lightii_param_0+4];
	ld.param.f32 	%f24, [_Z13kernel_render4vec3S_iidP6uchar4S1_iiP4trigP5Lightii_param_0];
	ld.param.f32 	%f4, [_Z13kernel_render4vec3S_iidP6uchar4S1_iiP4trigP5Lightii_param_1];
	ld.param.f32 	%f5, [_Z13kernel_render4vec3S_iidP6uchar4S1_iiP4trigP5Lightii_param_1+4];
	ld.param.f32 	%f6, [_Z13kernel_render4vec3S_iidP6uchar4S1_iiP4trigP5Lightii_param_1+8];
	ld.param.u32 	%r15, [_Z13kernel_render4vec3S_iidP6uchar4S1_iiP4trigP5Lightii_param_2];
	ld.param.u32 	%r16, [_Z13kernel_render4vec3S_iidP6uchar4S1_iiP4trigP5Lightii_param_3];
	ld.param.f64 	%fd12, [_Z13kernel_render4vec3S_iidP6uchar4S1_iiP4trigP5Lightii_param_4];
	ld.param.u64 	%rd2, [_Z13kernel_render4vec3S_iidP6uchar4S1_iiP4trigP5Lightii_param_5];
	ld.param.u32 	%r17, [_Z13kernel_render4vec3S_iidP6uchar4S1_iiP4trigP5Lightii_param_7];
	ld.param.u32 	%r18, [_Z13kernel_render4vec3S_iidP6uchar4S1_iiP4trigP5Lightii_param_8];
	ld.param.u64 	%rd4, [_Z13kernel_render4vec3S_iidP6uchar4S1_iiP4trigP5Lightii_param_9];
	ld.param.u64 	%rd5, [_Z13kernel_render4vec3S_iidP6uchar4S1_iiP4trigP5Lightii_param_10];
	ld.param.u32 	%r19, [_Z13kernel_render4vec3S_iidP6uchar4S1_iiP4trigP5Lightii_param_11];
	ld.param.u32 	%r20, [_Z13kernel_render4vec3S_iidP6uchar4S1_iiP4trigP5Lightii_param_12];
	mov.u32 	%r21, %ctaid.x;
	mov.u32 	%r1, %ntid.x;
	mov.u32 	%r22, %tid.x;
	mad.lo.s32 	%r2, %r21, %r1, %r22;
	mov.u32 	%r23, %ctaid.y;
	mov.u32 	%r3, %ntid.y;
	mov.u32 	%r24, %tid.y;
	mad.lo.s32 	%r42, %r23, %r3, %r24;
	mul.f64 	%fd13, %fd12, 0d400921FB54442D18;
	div.rn.f64 	%fd1, %fd13, 0d4076800000000000;
	abs.f64 	%fd2, %fd1;
	setp.neu.f64 	%p3, %fd2, 0d7FF0000000000000;
	@%p3 bra 	$L__BB3_2;
	mov.f64 	%fd19, 0d0000000000000000;
	mul.rn.f64 	%fd53, %fd1, %fd19;
	mov.pred 	%p11, -1;
	bra.uni 	$L__BB3_5;
$L__BB3_2:
	mul.f64 	%fd14, %fd1, 0d3FE45F306DC9C883;
	cvt.rni.s32.f64 	%r41, %fd14;
	cvt.rn.f64.s32 	%fd15, %r41;
	fma.rn.f64 	%fd16, %fd15, 0dBFF921FB54442D18, %fd1;
	fma.rn.f64 	%fd17, %fd15, 0dBC91A62633145C00, %fd16;
	fma.rn.f64 	%fd53, %fd15, 0dB97B839A252049C0, %fd17;
	setp.ltu.f64 	%p4, %fd2, 0d41E0000000000000;
	@%p4 bra 	$L__BB3_4;
	{ // callseq 5, 0
	.param .b64 param0;
	st.param.f64 	[param0], %fd1;
	.param .align 16 .b8 retval0[16];
	call.uni (retval0), 
	__internal_trig_reduction_slowpathd, 
	(
	param0
	);
	ld.param.f64 	%fd53, [retval0];
	ld.param.b32 	%r41, [retval0+8];
	} // callseq 5
$L__BB3_4:
	and.b32  	%r26, %r41, 1;
	setp.eq.b32 	%p5, %r26, 1;
	not.pred 	%p11, %p5;
$L__BB3_5:
	mul.f64 	%fd20, %fd53, %fd53;
	fma.rn.f64 	%fd21, %fd20, 0d3EE48DAC2799BCB9, 0dBEF9757C5B27EBB1;
	fma.rn.f64 	%fd22, %fd21, %fd20, 0d3F0980E90FD91E04;
	fma.rn.f64 	%fd23, %fd22, %fd20, 0dBEFAE2B0417D7E1D;
	fma.rn.f64 	%fd24, %fd23, %fd20, 0d3F119F5341BFBA57;
	fma.rn.f64 	%fd25, %fd24, %fd20, 0d3F15E791A00F6919;
	fma.rn.f64 	%fd26, %fd25, %fd20, 0d3F2FF2E7FADEC73A;
	fma.rn.f64 	%fd27, %fd26, %fd20, 0d3F434BC1B206DA62;
	fma.rn.f64 	%fd28, %fd27, %fd20, 0d3F57DB18EF2F83F9;
	fma.rn.f64 	%fd29, %fd28, %fd20, 0d3F6D6D2E7AE49FBC;
	fma.rn.f64 	%fd30, %fd29, %fd20, 0d3F8226E3A816A776;
	fma.rn.f64 	%fd31, %fd30, %fd20, 0d3F9664F485D25660;
	fma.rn.f64 	%fd32, %fd31, %fd20, 0d3FABA1BA1BABF31D;
	fma.rn.f64 	%fd33, %fd32, %fd20, 0d3FC11111111105D2;
	fma.rn.f64 	%fd34, %fd33, %fd20, 0d3FD555555555555E;
	mul.f64 	%fd8, %fd20, %fd34;
	fma.rn.f64 	%fd54, %fd8, %fd53, %fd53;
	@%p11 bra 	$L__BB3_7;
	sub.f64 	%fd35, %fd54, %fd53;
	neg.f64 	%fd36, %fd35;
	fma.rn.f64 	%fd37, %fd8, %fd53, %fd36;
	rcp.approx.ftz.f64 	%fd38, %fd54;
	neg.f64 	%fd39, %fd54;
	fma.rn.f64 	%fd40, %fd39, %fd38, 0d3FF0000000000000;
	fma.rn.f64 	%fd41, %fd40, %fd40, %fd40;
	fma.rn.f64 	%fd42, %fd41, %fd38, %fd38;
	neg.f64 	%fd43, %fd42;
	fma.rn.f64 	%fd44, %fd54, %fd43, 0d3FF0000000000000;
	fma.rn.f64 	%fd45, %fd43, %fd37, %fd44;
	fma.rn.f64 	%fd54, %fd45, %fd43, %fd43;
$L__BB3_7:
	sub.f32 	%f27, %f4, %f24;
	sub.f32 	%f28, %f5, %f25;
	sub.f32 	%f29, %f6, %f26;
	mul.f32 	%f30, %f28, %f28;
	fma.rn.f32 	%f31, %f27, %f27, %f30;
	fma.rn.f32 	%f32, %f29, %f29, %f31;
	sqrt.rn.f32 	%f33, %f32;
	div.rn.f32 	%f7, %f27, %f33;
	div.rn.f32 	%f8, %f28, %f33;
	div.rn.f32 	%f9, %f29, %f33;
	mul.f32 	%f34, %f9, 0f00000000;
	sub.f32 	%f35, %f8, %f34;
	sub.f32 	%f36, %f34, %f7;
	mul.f32 	%f37, %f7, 0f00000000;
	mul.f32 	%f38, %f8, 0f00000000;
	sub.f32 	%f39, %f37, %f38;
	mul.f32 	%f40, %f36, %f36;
	fma.rn.f32 	%f41, %f35, %f35, %f40;
	fma.rn.f32 	%f42, %f39, %f39, %f41;
	sqrt.rn.f32 	%f43, %f42;
	div.rn.f32 	%f10, %f35, %f43;
	div.rn.f32 	%f11, %f36, %f43;
	div.rn.f32 	%f12, %f39, %f43;
	setp.ge.s32 	%p7, %r42, %r16;
	@%p7 bra 	$L__BB3_13;
	rcp.rn.f64 	%fd46, %fd54;
	cvt.rn.f32.f64 	%f44, %fd46;
	mul.f32 	%f13, %f7, %f44;
	mul.f32 	%f14, %f8, %f44;
	mul.f32 	%f15, %f9, %f44;
	add.s32 	%r27, %r16, -1;
	cvt.rn.f64.s32 	%fd47, %r27;
	mov.f64 	%fd48, 0d4000000000000000;
	div.rn.f64 	%fd49, %fd48, %fd47;
	cvt.rn.f32.f64 	%f16, %fd49;
	add.s32 	%r28, %r15, -1;
	cvt.rn.f64.s32 	%fd50, %r28;
	div.rn.f64 	%fd51, %fd48, %fd50;
	cvt.rn.f32.f64 	%f17, %fd51;
	mov.u32 	%r29, %nctaid.y;
	mul.lo.s32 	%r8, %r3, %r29;
	mov.u32 	%r30, %nctaid.x;
	mul.lo.s32 	%r9, %r1, %r30;
	cvta.to.global.u64 	%rd1, %rd2;
	mul.f32 	%f45, %f7, %f11;
	mul.f32 	%f46, %f8, %f10;
	sub.f32 	%f18, %f46, %f45;
	mul.f32 	%f47, %f9, %f10;
	mul.f32 	%f48, %f7, %f12;
	sub.f32 	%f19, %f48, %f47;
	mul.f32 	%f49, %f8, %f12;
	mul.f32 	%f50, %f9, %f11;
	sub.f32 	%f20, %f50, %f49;
$L__BB3_9:
	setp.ge.s32 	%p8, %r2, %r15;
	@%p8 bra 	$L__BB3_12;
	cvt.rn.f32.u32 	%f51, %r42;
	fma.rn.f32 	%f52, %f16, %f51, 0fBF800000;
	cvt.rn.f32.u32 	%f53, %r16;
	mul.f32 	%f54, %f52, %f53;
	cvt.rn.f32.s32 	%f55, %r15;
	div.rn.f32 	%f56, %f54, %f55;
	mul.f32 	%f21, %f20, %f56;
	mul.f32 	%f22, %f19, %f56;
	mul.f32 	%f23, %f18, %f56;
	not.b32 	%r31, %r42;
	add.s32 	%r32, %r16, %r31;
	mul.lo.s32 	%r11, %r32, %r15;
	mov.u32 	%r43, %r2;
$L__BB3_11:
	ld.param.u64 	%rd8, [_Z13kernel_render4vec3S_iidP6uchar4S1_iiP4trigP5Lightii_param_6];
	cvt.rn.f32.s32 	%f57, %r43;
	fma.rn.f32 	%f58, %f17, %f57, 0fBF800000;
	fma.rn.f32 	%f59, %f10, %f58, %f21;
	add.f32 	%f60, %f13, %f59;
	fma.rn.f32 	%f61, %f11, %f58, %f22;
	add.f32 	%f62, %f14, %f61;
	fma.rn.f32 	%f63, %f12, %f58, %f23;
	add.f32 	%f64, %f15, %f63;
	mul.f32 	%f65, %f62, %f62;
	fma.rn.f32 	%f66, %f60, %f60, %f65;
	fma.rn.f32 	%f67, %f64, %f64, %f66;
	sqrt.rn.f32 	%f68, %f67;
	div.rn.f32 	%f69, %f60, %f68;
	div.rn.f32 	%f70, %f62, %f68;
	div.rn.f32 	%f71, %f64, %f68;
	{ // callseq 6, 0
	.param .align 16 .b8 param0[12];
	st.param.v2.f32 	[param0], {%f24, %f25};
	st.param.f32 	[param0+8], %f26;
	.param .align 16 .b8 param1[12];
	st.param.v2.f32 	[param1], {%f69, %f70};
	st.param.f32 	[param1+8], %f71;
	.param .b32 param2;
	st.param.b32 	[param2], 0;
	.param .b64 param3;
	st.param.b64 	[param3], %rd8;
	.param .b32 param4;
	st.param.b32 	[param4], %r17;
	.param .b32 param5;
	st.param.b32 	[param5], %r18;
	.param .b64 param6;
	st.param.b64 	[param6], %rd4;
	.param .b64 param7;
	st.param.b64 	[param7], %rd5;
	.param .b32 param8;
	st.param.b32 	[param8], %r19;
	.param .b32 param9;
	st.param.b32 	[param9], %r20;
	.param .align 4 .b8 retval0[4];
	call.uni (retval0), 
	_Z3ray4vec3S_iP6uchar4iiP4trigP5Lightii, 
	(
	param0, 
	param1, 
	param2, 
	param3, 
	param4, 
	param5, 
	param6, 
	param7, 
	param8, 
	param9
	);
	ld.param.v4.b8 	{%rs1, %rs2, %rs3, %rs4}, [retval0];
	} // callseq 6
	add.s32 	%r33, %r43, %r11;
	mul.wide.s32 	%rd6, %r33, 4;
	add.s64 	%rd7, %rd1, %rd6;
	cvt.u32.u16 	%r34, %rs4;
	cvt.u32.u16 	%r35, %rs3;
	prmt.b32 	%r36, %r35, %r34, 0x3340U;
	cvt.u32.u16 	%r37, %rs2;
	cvt.u32.u16 	%r38, %rs1;
	prmt.b32 	%r39, %r38, %r37, 0x3340U;
	prmt.b32 	%r40, %r39, %r36, 0x5410U;
	st.global.u32 	[%rd7], %r40;
	add.s32 	%r43, %r43, %r9;
	setp.lt.s32 	%p9, %r43, %r15;
	@%p9 bra 	$L__BB3_11;
$L__BB3_12:
	add.s32 	%r42, %r42, %r8;
	setp.lt.s32 	%p10, %r42, %r16;
	@%p10 bra 	$L__BB3_9;
$L__BB3_13:
	ret;

}
.func  (.param .align 16 .b8 func_retval0[16]) __internal_trig_reduction_slowpathd(
	.param .b64 __internal_trig_reduction_slowpathd_param_0
)
{
	.local .align 8 .b8 	__local_depot4[40];
	.reg .b64 	%SP;
	.reg .b64 	%SPL;
	.reg .pred 	%p<10>;
	.reg .b32 	%r<47>;
	.reg .b64 	%rd<74>;
	.reg .b64 	%fd<5>;

	mov.u64 	%SPL, __local_depot4;
	ld.param.f64 	%fd4, [__internal_trig_reduction_slowpathd_param_0];
	add.u64 	%rd1, %SPL, 0;
	{
	.reg .b32 %temp; 
	mov.b64 	{%temp, %r1}, %fd4;
	}
	shr.u32 	%r2, %r1, 20;
	and.b32  	%r3, %r2, 2047;
	setp.eq.s32 	%p1, %r3, 2047;
	mov.b32 	%r46, 0;
	@%p1 bra 	$L__BB4_9;
	add.s32 	%r20, %r3, -1024;
	mov.b64 	%rd20, %fd4;
	shl.b64 	%rd2, %rd20, 11;
	shr.u32 	%r4, %r20, 6;
	sub.s32 	%r45, 15, %r4;
	sub.s32 	%r21, 19, %r4;
	setp.lt.u32 	%p2, %r20, 128;
	selp.b32 	%r6, 18, %r21, %p2;
	setp.ge.s32 	%p3, %r45, %r6;
	mov.b64 	%rd70, 0;
	@%p3 bra 	$L__BB4_4;
	add.s32 	%r23, %r6, %r4;
	neg.s32 	%r43, %r23;
	or.b64  	%rd3, %rd2, -9223372036854775808;
	mov.b64 	%rd70, 0;
	mov.b32 	%r42, 0;
	mov.u64 	%rd25, __cudart_i2opi_d;
	mov.u32 	%r44, %r45;
$L__BB4_3:
	.pragma "nounroll";
	mul.wide.s32 	%rd22, %r42, 8;
	add.s64 	%rd23, %rd1, %rd22;
	mul.wide.s32 	%rd24, %r44, 8;
	add.s64 	%rd26, %rd25, %rd24;
	ld.global.nc.u64 	%rd27, [%rd26];
	{
	.reg .u32 %r0, %r1, %r2, %r3, %alo, %ahi, %blo, %bhi, %clo, %chi;
	mov.b64 	{%alo,%ahi}, %rd27;
	mov.b64 	{%blo,%bhi}, %rd3;
	mov.b64 	{%clo,%chi}, %rd70;
	mad.lo.cc.u32 	%r0, %alo, %blo, %clo;
	madc.hi.cc.u32 	%r1, %alo, %blo, %chi;
	madc.hi.u32 	%r2, %alo, %bhi, 0;
	mad.lo.cc.u32 	%r1, %alo, %bhi, %r1;
	madc.hi.cc.u32 	%r2, %ahi, %blo, %r2;
	madc.hi.u32 	%r3, %ahi, %bhi, 0;
	mad.lo.cc.u32 	%r1, %ahi, %blo, %r1;
	madc.lo.cc.u32 	%r2, %ahi, %bhi, %r2;
	addc.u32 	%r3, %r3, 0;
	mov.b64 	%rd28, {%r0,%r1};
	mov.b64 	%rd70, {%r2,%r3};
	}
	st.local.u64 	[%rd23], %rd28;
	add.s32 	%r44, %r44, 1;
	add.s32 	%r43, %r43, 1;
	add.s32 	%r42, %r42, 1;
	setp.ne.s32 	%p4, %r43, -15;
	mov.u32 	%r45, %r6;
	@%p4 bra 	$L__BB4_3;
$L__BB4_4:
	cvt.s64.s32 	%rd29, %r45;
	cvt.u64.u32 	%rd30, %r4;
	add.s64 	%rd31, %rd30, %rd29;
	shl.b64 	%rd32, %rd31, 3;
	add.s64 	%rd33, %rd1, %rd32;
	st.local.u64 	[%rd33+-120], %rd70;
	and.b32  	%r15, %r2, 63;
	ld.local.u64 	%rd72, [%rd1+16];
	ld.local.u64 	%rd71, [%rd1+24];
	setp.eq.s32 	%p5, %r15, 0;
	@%p5 bra 	$L__BB4_6;
	shl.b64 	%rd34, %rd71, %r15;
	shr.u64 	%rd35, %rd72, 1;
	xor.b32  	%r24, %r15, 63;
	shr.u64 	%rd36, %rd35, %r24;
	or.b64  	%rd71, %rd34, %rd36;
	ld.local.u64 	%rd37, [%rd1+8];
	shl.b64 	%rd38, %rd72, %r15;
	shr.u64 	%rd39, %rd37, 1;
	shr.u64 	%rd40, %rd39, %r24;
	or.b64  	%rd72, %rd38, %rd40;
$L__BB4_6:
	and.b32  	%r25, %r1, -2147483648;
	shr.u64 	%rd41, %rd71, 62;
	cvt.u32.u64 	%r26, %rd41;
	mov.b64 	{%r27, %r28}, %rd71;
	mov.b64 	{%r29, %r30}, %rd72;
	shf.l.wrap.b32 	%r31, %r30, %r27, 2;
	shf.l.wrap.b32 	%r32, %r27, %r28, 2;
	mov.b64 	%rd42, {%r31, %r32};
	shl.b64 	%rd43, %rd72, 2;
	shr.u64 	%rd44, %rd42, 63;
	cvt.u32.u64 	%r33, %rd44;
	add.s32 	%r34, %r33, %r26;
	setp.eq.s32 	%p6, %r25, 0;
	neg.s32 	%r35, %r34;
	selp.b32 	%r46, %r34, %r35, %p6;
	setp.gt.s64 	%p7, %rd42, -1;
	mov.b64 	%rd45, 0;
	{
	.reg .u32 %r0, %r1, %r2, %r3, %a0, %a1, %a2, %a3, %b0, %b1, %b2, %b3;
	mov.b64 	{%a0,%a1}, %rd45;
	mov.b64 	{%a2,%a3}, %rd45;
	mov.b64 	{%b0,%b1}, %rd43;
	mov.b64 	{%b2,%b3}, %rd42;
	sub.cc.u32 	%r0, %a0, %b0;
	subc.cc.u32 	%r1, %a1, %b1;
	subc.cc.u32 	%r2, %a2, %b2;
	subc.u32 	%r3, %a3, %b3;
	mov.b64 	%rd46, {%r0,%r1};
	mov.b64 	%rd47, {%r2,%r3};
	}
	xor.b32  	%r36, %r25, -2147483648;
	selp.b64 	%rd73, %rd42, %rd47, %p7;
	selp.b64 	%rd14, %rd43, %rd46, %p7;
	selp.b32 	%r17, %r25, %r36, %p7;
	clz.b64 	%r37, %rd73;
	cvt.u64.u32 	%rd15, %r37;
	setp.eq.s32 	%p8, %r37, 0;
	@%p8 bra 	$L__BB4_8;
	cvt.u32.u64 	%r38, %rd15;
	and.b32  	%r39, %r38, 63;
	shl.b64 	%rd48, %rd73, %r39;
	shr.u64 	%rd49, %rd14, 1;
	not.b32 	%r40, %r38;
	and.b32  	%r41, %r40, 63;
	shr.u64 	%rd50, %rd49, %r41;
	or.b64  	%rd73, %rd48, %rd50;
$L__BB4_8:
	mov.b64 	%rd51, -3958705157555305931;
	{
	.reg .u32 %r0, %r1, %r2, %r3, %alo, %ahi, %blo, %bhi;
	mov.b64 	{%alo,%ahi}, %rd73;
	mov.b64 	{%blo,%bhi}, %rd51;
	mul.lo.u32 	%r0, %alo, %blo;
	mul.hi.u32 	%r1, %alo, %blo;
	mad.lo.cc.u32 	%r1, %alo, %bhi, %r1;
	madc.hi.u32 	%r2, %alo, %bhi, 0;
	mad.lo.cc.u32 	%r1, %ahi, %blo, %r1;
	madc.hi.cc.u32 	%r2, %ahi, %blo, %r2;
	madc.hi.u32 	%r3, %ahi, %bhi, 0;
	mad.lo.cc.u32 	%r2, %ahi, %bhi, %r2;
	addc.u32 	%r3, %r3, 0;
	mov.b64 	%rd52, {%r0,%r1};
	mov.b64 	%rd53, {%r2,%r3};
	}
	setp.gt.s64 	%p9, %rd53, 0;
	{
	.reg .u32 %r0, %r1, %r2, %r3, %a0, %a1, %a2, %a3, %b0, %b1, %b2, %b3;
	mov.b64 	{%a0,%a1}, %rd52;
	mov.b64 	{%a2,%a3}, %rd53;
	mov.b64 	{%b0,%b1}, %rd52;
	mov.b64 	{%b2,%b3}, %rd53;
	add.cc.u32 	%r0, %a0, %b0;
	addc.cc.u32 	%r1, %a1, %b1;
	addc.cc.u32 	%r2, %a2, %b2;
	addc.u32 	%r3, %a3, %b3;
	mov.b64 	%rd54, {%r0,%r1};
	mov.b64 	%rd55, {%r2,%r3};
	}
	selp.b64 	%rd56, %rd55, %rd53, %p9;
	selp.s64 	%rd57, -1, 0, %p9;
	sub.s64 	%rd58, %rd57, %rd15;
	cvt.u64.u32 	%rd59, %r17;
	shl.b64 	%rd60, %rd59, 32;
	add.s64 	%rd61, %rd56, 1;
	shr.u64 	%rd62, %rd61, 10;
	add.s64 	%rd63, %rd62, 1;
	shr.u64 	%rd64, %rd63, 1;
	shl.b64 	%rd65, %rd58, 52;
	add.s64 	%rd66, %rd65, %rd64;
	add.s64 	%rd67, %rd66, 4602678819172646912;
	or.b64  	%rd68, %rd67, %rd60;
	mov.b64 	%fd4, %rd68;
$L__BB4_9:
	st.param.f64 	[func_retval0], %fd4;
	st.param.b32 	[func_retval0+8], %r46;
	ret;

}
.func  (.param .b64 func_retval0) __internal_accurate_pow(
	.param .b64 __internal_accurate_pow_param_0,
	.param .b64 __internal_accurate_pow_param_1
)
{
	.reg .pred 	%p<8>;
	.reg .b32 	%r<49>;
	.reg .b32 	%f<3>;
	.reg .b64 	%fd<109>;

	ld.param.f64 	%fd10, [__internal_accurate_pow_param_0];
	ld.param.f64 	%fd11, [__internal_accurate_pow_param_1];
	{
	.reg .b32 %temp; 
	mov.b64 	{%temp, %r46}, %fd10;
	}
	{
	.reg .b32 %temp; 
	mov.b64 	{%r45, %temp}, %fd10;
	}
	shr.u32 	%r47, %r46, 20;
	setp.gt.u32 	%p1, %r46, 1048575;
	@%p1 bra 	$L__BB5_2;
	mul.f64 	%fd12, %fd10, 0d4350000000000000;
	{
	.reg .b32 %temp; 
	mov.b64 	{%temp, %r46}, %fd12;
	}
	{
	.reg .b32 %temp; 
	mov.b64 	{%r45, %temp}, %fd12;
	}
	shr.u32 	%r16, %r46, 20;
	add.s32 	%r47, %r16, -54;
$L__BB5_2:
	add.s32 	%r48, %r47, -1023;
	and.b32  	%r17, %r46, -2146435073;
	or.b32  	%r18, %r17, 1072693248;
	mov.b64 	%fd107, {%r45, %r18};
	setp.lt.u32 	%p2, %r18, 1073127583;
	@%p2 bra 	$L__BB5_4;
	{
	.reg .b32 %temp; 
	mov.b64 	{%r19, %temp}, %fd107;
	}
	{
	.reg .b32 %temp; 
	mov.b64 	{%temp, %r20}, %fd107;
	}
	add.s32 	%r21, %r20, -1048576;
	mov.b64 	%fd107, {%r19, %r21};
	add.s32 	%r48, %r47, -1022;
$L__BB5_4:
	add.f64 	%fd13, %fd107, 0dBFF0000000000000;
	add.f64 	%fd14, %fd107, 0d3FF0000000000000;
	rcp.approx.ftz.f64 	%fd15, %fd14;
	neg.f64 	%fd16, %fd14;
	fma.rn.f64 	%fd17, %fd16, %fd15, 0d3FF0000000000000;
	fma.rn.f64 	%fd18, %fd17, %fd17, %fd17;
	fma.rn.f64 	%fd19, %fd18, %fd15, %fd15;
	mul.f64 	%fd20, %fd13, %fd19;
	fma.rn.f64 	%fd21, %fd13, %fd19, %fd20;
	mul.f64 	%fd22, %fd21, %fd21;
	fma.rn.f64 	%fd23, %fd22, 0d3EB0F5FF7D2CAFE2, 0d3ED0F5D241AD3B5A;
	fma.rn.f64 	%fd24, %fd23, %fd22, 0d3EF3B20A75488A3F;
	fma.rn.f64 	%fd25, %fd24, %fd22, 0d3F1745CDE4FAECD5;
	fma.rn.f64 	%fd26, %fd25, %fd22, 0d3F3C71C7258A578B;
	fma.rn.f64 	%fd27, %fd26, %fd22, 0d3F6249249242B910;
	fma.rn.f64 	%fd28, %fd27, %fd22, 0d3F89999999999DFB;
	sub.f64 	%fd29, %fd13, %fd21;
	add.f64 	%fd30, %fd29, %fd29;
	neg.f64 	%fd31, %fd21;
	fma.rn.f64 	%fd32, %fd31, %fd13, %fd30;
	mul.f64 	%fd33, %fd19, %fd32;
	fma.rn.f64 	%fd34, %fd22, %fd28, 0d3FB5555555555555;
	mov.f64 	%fd35, 0d3FB5555555555555;
	sub.f64 	%fd36, %fd35, %fd34;
	fma.rn.f64 	%fd37, %fd22, %fd28, %fd36;
	add.f64 	%fd38, %fd37, 0dBC46A4CB00B9E7B0;
	add.f64 	%fd39, %fd34, %fd38;
	sub.f64 	%fd40, %fd34, %fd39;
	add.f64 	%fd41, %fd38, %fd40;
	mul.rn.f64 	%fd42, %fd21, %fd21;
	neg.f64 	%fd43, %fd42;
	fma.rn.f64 	%fd44, %fd21, %fd21, %fd43;
	{
	.reg .b32 %temp; 
	mov.b64 	{%r22, %temp}, %fd33;
	}
	{
	.reg .b32 %temp; 
	mov.b64 	{%temp, %r23}, %fd33;
	}
	add.s32 	%r24, %r23, 1048576;
	mov.b64 	%fd45, {%r22, %r24};
	fma.rn.f64 	%fd46, %fd21, %fd45, %fd44;
	mul.rn.f64 	%fd47, %fd42, %fd21;
	neg.f64 	%fd48, %fd47;
	fma.rn.f64 	%fd49, %fd42, %fd21, %fd48;
	fma.rn.f64 	%fd50, %fd42, %fd33, %fd49;
	fma.rn.f64 	%fd51, %fd46, %fd21, %fd50;
	mul.rn.f64 	%fd52, %fd39, %fd47;
	neg.f64 	%fd53, %fd52;
	fma.rn.f64 	%fd54, %fd39, %fd47, %fd53;
	fma.rn.f64 	%fd55, %fd39, %fd51, %fd54;
	fma.rn.f64 	%fd56, %fd41, %fd47, %fd55;
	add.f64 	%fd57, %fd52, %fd56;
	sub.f64 	%fd58, %fd52, %fd57;
	add.f64 	%fd59, %fd56, %fd58;
	add.f64 	%fd60, %fd21, %fd57;
	sub.f64 	%fd61, %fd21, %fd60;
	add.f64 	%fd62, %fd57, %fd61;
	add.f64 	%fd63, %fd59, %fd62;
	add.f64 	%fd64, %fd33, %fd63;
	add.f64 	%fd65, %fd60, %fd64;
	sub.f64 	%fd66, %fd60, %fd65;
	add.f64 	%fd67, %fd64, %fd66;
	xor.b32  	%r25, %r48, -2147483648;
	mov.b32 	%r26, 1127219200;
	mov.b64 	%fd68, {%r25, %r26};
	mov.b32 	%r27, -2147483648;
	mov.b64 	%fd69, {%r27, %r26};
	sub.f64 	%fd70, %fd68, %fd69;
	fma.rn.f64 	%fd71, %fd70, 0d3FE62E42FEFA39EF, %fd65;
	fma.rn.f64 	%fd72, %fd70, 0dBFE62E42FEFA39EF, %fd71;
	sub.f64 	%fd73, %fd72, %fd65;
	sub.f64 	%fd74, %fd67, %fd73;
	fma.rn.f64 	%fd75, %fd70, 0d3C7ABC9E3B39803F, %fd74;
	add.f64 	%fd76, %fd71, %fd75;
	sub.f64 	%fd77, %fd71, %fd76;
	add.f64 	%fd78, %fd75, %fd77;
	{
	.reg .b32 %temp; 
	mov.b64 	{%temp, %r28}, %fd11;
	}
	{
	.reg .b32 %temp; 
	mov.b64 	{%r29, %temp}, %fd11;
	}
	shl.b32 	%r30, %r28, 1;
	setp.gt.u32 	%p3, %r30, -33554433;
	and.b32  	%r31, %r28, -15728641;
	selp.b32 	%r32, %r31, %r28, %p3;
	mov.b64 	%fd79, {%r29, %r32};
	mul.rn.f64 	%fd80, %fd76, %fd79;
	neg.f64 	%fd81, %fd80;
	fma.rn.f64 	%fd82, %fd76, %fd79, %fd81;
	fma.rn.f64 	%fd83, %fd78, %fd79, %fd82;
	add.f64 	%fd4, %fd80, %fd83;
	sub.f64 	%fd84, %fd80, %fd4;
	add.f64 	%fd5, %fd83, %fd84;
	fma.rn.f64 	%fd85, %fd4, 0d3FF71547652B82FE, 0d4338000000000000;
	{
	.reg .b32 %temp; 
	mov.b64 	{%r13, %temp}, %fd85;
	}
	mov.f64 	%fd86, 0dC338000000000000;
	add.rn.f64 	%fd87, %fd85, %fd86;
	fma.rn.f64 	%fd88, %fd87, 0dBFE62E42FEFA39EF, %fd4;
	fma.rn.f64 	%fd89, %fd87, 0dBC7ABC9E3B39803F, %fd88;
	fma.rn.f64 	%fd90, %fd89, 0d3E5ADE1569CE2BDF, 0d3E928AF3FCA213EA;
	fma.rn.f64 	%fd91, %fd90, %fd89, 0d3EC71DEE62401315;
	fma.rn.f64 	%fd92, %fd91, %fd89, 0d3EFA01997C89EB71;
	fma.rn.f64 	%fd93, %fd92, %fd89, 0d3F2A01A014761F65;
	fma.rn.f64 	%fd94, %fd93, %fd89, 0d3F56C16C1852B7AF;
	fma.rn.f64 	%fd95, %fd94, %fd89, 0d3F81111111122322;
	fma.rn.f64 	%fd96, %fd95, %fd89, 0d3FA55555555502A1;
	fma.rn.f64 	%fd97, %fd96, %fd89, 0d3FC5555555555511;
	fma.rn.f64 	%fd98, %fd97, %fd89, 0d3FE000000000000B;
	fma.rn.f64 	%fd99, %fd98, %fd89, 0d3FF0000000000000;
	fma.rn.f64 	%fd100, %fd99, %fd89, 0d3FF0000000000000;
	{
	.reg .b32 %temp; 
	mov.b64 	{%r14, %temp}, %fd100;
	}
	{
	.reg .b32 %temp; 
	mov.b64 	{%temp, %r15}, %fd100;
	}
	shl.b32 	%r33, %r13, 20;
	add.s32 	%r34, %r33, %r15;
	mov.b64 	%fd108, {%r14, %r34};
	{
	.reg .b32 %temp; 
	mov.b64 	{%temp, %r35}, %fd4;
	}
	mov.b32 	%f2, %r35;
	abs.f32 	%f1, %f2;
	setp.lt.f32 	%p4, %f1, 0f4086232B;
	@%p4 bra 	$L__BB5_7;
	setp.lt.f64 	%p5, %fd4, 0d0000000000000000;
	add.f64 	%fd101, %fd4, 0d7FF0000000000000;
	selp.f64 	%fd108, 0d0000000000000000, %fd101, %p5;
	setp.geu.f32 	%p6, %f1, 0f40874800;
	@%p6 bra 	$L__BB5_7;
	shr.u32 	%r36, %r13, 31;
	add.s32 	%r37, %r13, %r36;
	shr.s32 	%r38, %r37, 1;
	shl.b32 	%r39, %r38, 20;
	add.s32 	%r40, %r15, %r39;
	mov.b64 	%fd102, {%r14, %r40};
	sub.s32 	%r41, %r13, %r38;
	shl.b32 	%r42, %r41, 20;
	add.s32 	%r43, %r42, 1072693248;
	mov.b32 	%r44, 0;
	mov.b64 	%fd103, {%r44, %r43};
	mul.f64 	%fd108, %fd103, %fd102;
$L__BB5_7:
	abs.f64 	%fd104, %fd108;
	setp.eq.f64 	%p7, %fd104, 0d7FF0000000000000;
	fma.rn.f64 	%fd105, %fd108, %fd5, %fd108;
	selp.f64 	%fd106, %fd108, %fd105, %p7;
	st.param.f64 	[func_retval0], %fd106;
	ret;

}


// ===== COMPILED SASS (sm_100) =====

	.target	sm_100

	.elftype	@"ET_EXEC"


//--------------------- .note.nv.tkinfo           --------------------------
	.section	.note.nv.tkinfo,"",@"SHT_NOTE"
	.sectionflags	@"SHF_NOTE_NV_TKINFO"
	.tkinfo
        /*0018*/ 	.word	0x00000002
        /*0030*/ 	.string	""
        /*0030*/ 	.string	"ptxas"
        /*0030*/ 	.string	"Cuda compilation tools, release 13.0, V13.0.88"
        /*0030*/ 	.string	"Build cuda_13.0.r13.0/compiler.36424714_0"
        /*0030*/ 	.string	"-arch sm_100 -m 64 "



//--------------------- .note.nv.cuinfo           --------------------------
	.section	.note.nv.cuinfo,"",@"SHT_NOTE"
	.sectionflags	@"SHF_NOTE_NV_CUINFO"
        /*0018*/ 	.short	0x0002
        /*001a*/ 	.short	0x0064
        /*001c*/ 	.short	0x0082
	.zero		2


//--------------------- .nv.info                  --------------------------
	.section	.nv.info,"",@"SHT_CUDA_INFO"
	.align	4


	//----- nvinfo : EIATTR_REGCOUNT
	.align		4
        /*0000*/ 	.byte	0x04, 0x2f
        /*0002*/ 	.short	(.L_2 - .L_1)
	.align		4
.L_1:
        /*0004*/ 	.word	index@(_Z11kernel_ssaaP6uchar4S0_iii)
        /*0008*/ 	.word	0x00000020


	//----- nvinfo : EIATTR_FRAME_SIZE
	.align		4
.L_2:
        /*000c*/ 	.byte	0x04, 0x11
        /*000e*/ 	.short	(.L_4 - .L_3)
	.align		4
.L_3:
        /*0010*/ 	.word	index@($__internal_4_$__cuda_sm3x_div_rn_noftz_f32_slowpath)
        /*0014*/ 	.word	0x00000000


	//----- nvinfo : EIATTR_FRAME_SIZE
	.align		4
.L_4:
        /*0018*/ 	.byte	0x04, 0x11
        /*001a*/ 	.short	(.L_6 - .L_5)
	.align		4
.L_5:
        /*001c*/ 	.word	index@(_Z11kernel_ssaaP6uchar4S0_iii)
        /*0020*/ 	.word	0x00000000


	//----- nvinfo : EIATTR_REGCOUNT
	.align		4
.L_6:
        /*0024*/ 	.byte	0x04, 0x2f
        /*0026*/ 	.short	(.L_8 - .L_7)
	.align		4
.L_7:
        /*0028*/ 	.word	index@(_Z13kernel_render4vec3S_iidP6uchar4S1_iiP4trigP5Lightii)
        /*002c*/ 	.word	0x00000092


	//----- nvinfo : EIATTR_FRAME_SIZE
	.align		4
.L_8:
        /*0030*/ 	.byte	0x04, 0x11
        /*0032*/ 	.short	(.L_10 - .L_9)
	.align		4
.L_9:
        /*0034*/ 	.word	index@($_Z13kernel_render4vec3S_iidP6uchar4S1_iiP4trigP5Lightii$__internal_trig_reduction_slowpathd)
        /*0038*/ 	.word	0x00000040


	//----- nvinfo : EIATTR_FRAME_SIZE
	.align		4
.L_10:
        /*003c*/ 	.byte	0x04, 0x11
        /*003e*/ 	.short	(.L_12 - .L_11)
	.align		4
.L_11:
        /*0040*/ 	.word	index@($__internal_3_$__cuda_sm20_dblrcp_rn_slowpath_v3)
        /*0044*/ 	.word	0x00000040


	//----- nvinfo : EIATTR_FRAME_SIZE
	.align		4
.L_12:
        /*0048*/ 	.byte	0x04, 0x11
        /*004a*/ 	.short	(.L_14 - .L_13)
	.align		4
.L_13:
        /*004c*/ 	.word	index@($_Z13kernel_render4vec3S_iidP6uchar4S1_iiP4trigP5Lightii$__internal_accurate_pow)
        /*0050*/ 	.word	0x00000040


	//----- nvinfo : EIATTR_FRAME_SIZE
	.align		4
.L_14:
        /*0054*/ 	.byte	0x04, 0x11
        /*0056*/ 	.short	(.L_16 - .L_15)
	.align		4
.L_15:
        /*0058*/ 	.word	index@($__internal_2_$__cuda_sm3x_div_rn_noftz_f32_slowpath)
        /*005c*/ 	.word	0x00000040


	//----- nvinfo : EIATTR_FRAME_SIZE
	.align		4
.L_16:
        /*0060*/ 	.byte	0x04, 0x11
        /*0062*/ 	.short	(.L_18 - .L_17)
	.align		4
.L_17:
        /*0064*/ 	.word	index@($__internal_1_$__cuda_sm20_sqrt_rn_f32_slowpath)
        /*0068*/ 	.word	0x00000040


	//----- nvinfo : EIATTR_FRAME_SIZE
	.align		4
.L_18:
        /*006c*/ 	.byte	0x04, 0x11
        /*006e*/ 	.short	(.L_20 - .L_19)
	.align		4
.L_19:
        /*0070*/ 	.word	index@($__internal_0_$__cuda_sm20_div_rn_f64_full)
        /*0074*/ 	.word	0x00000040


	//----- nvinfo : EIATTR_FRAME_SIZE
	.align		4
.L_20:
        /*0078*/ 	.byte	0x04, 0x11
        /*007a*/ 	.short	(.L_22 - .L_21)
	.align		4
.L_21:
        /*007c*/ 	.word	index@($_Z13kernel_render4vec3S_iidP6uchar4S1_iiP4trigP5Lightii$_Z7refractRK4vec3S1_ff)
        /*0080*/ 	.word	0x00000040


	//----- nvinfo : EIATTR_FRAME_SIZE
	.align		4
.L_22:
        /*0084*/ 	.byte	0x04, 0x11
        /*0086*/ 	.short	(.L_24 - .L_23)
	.align		4
.L_23:
        /*0088*/ 	.word	index@($_Z13kernel_render4vec3S_iidP6uchar4S1_iiP4trigP5Lightii$_Z3ray4vec3S_iP6uchar4iiP4trigP5Lightii)
        /*008c*/ 	.word	0x00000040


	//----- nvinfo : EIATTR_FRAME_SIZE
	.align		4
.L_24:
        /*0090*/ 	.byte	0x04, 0x11
        /*0092*/ 	.short	(.L_26 - .L_25)
	.align		4
.L_25:
        /*0094*/ 	.word	index@(_Z13kernel_render4vec3S_iidP6uchar4S1_iiP4trigP5Lightii)
        /*0098*/ 	.word	0x00000040


	//----- nvinfo : EIATTR_MIN_STACK_SIZE
	.align		4
.L_26:
        /*009c*/ 	.byte	0x04, 0x12
        /*009e*/ 	.short	(.L_28 - .L_27)
	.align		4
.L_27:
        /*00a0*/ 	.word	index@(_Z13kernel_render4vec3S_iidP6uchar4S1_iiP4trigP5Lightii)
        /*00a4*/ 	.word	0x00000040


	//----- nvinfo : EIATTR_MIN_STACK_SIZE
	.align		4
.L_28:
        /*00a8*/ 	.byte	0x04, 0x12
        /*00aa*/ 	.short	(.L_30 - .L_29)
	.align		4
.L_29:
        /*00ac*/ 	.word	index@(_Z11kernel_ssaaP6uchar4S0_iii)
        /*00b0*/ 	.word	0x00000000
.L_30:


//--------------------- .nv.compat                --------------------------
	.section	.nv.compat,"",@"SHT_CUDA_COMPAT_INFO"
	.align	4
        /*0000*/ 	.byte	0x02, 0x09, 0x00, 0x00, 0x02, 0x02, 0x01, 0x00, 0x02, 0x05, 0x05, 0x00, 0x03, 0x07, 0x01, 0x01
        /*0010*/ 	.byte	0x02, 0x03, 0x00, 0x00, 0x02, 0x06, 0x01, 0x00, 0x04, 0x0b, 0x08, 0x00, 0x01, 0x00, 0x00, 0x00
        /*0020*/ 	.byte	0x00, 0x00, 0x00, 0x00


//--------------------- .nv.info._Z13kernel_render4vec3S_iidP6uchar4S1_iiP4trigP5Lightii --------------------------
	.section	.nv.info._Z13kernel_render4vec3S_iidP6uchar4S1_iiP4trigP5Lightii,"",@"SHT_CUDA_INFO"
	.sectionflags	@""
	.align	4


	//----- nvinfo : EIATTR_CUDA_API_VERSION
	.align		4
        /*0000*/ 	.byte	0x04, 0x37
        /*0002*/ 	.short	(.L_32 - .L_31)
.L_31:
        /*0004*/ 	.word	0x00000082


	//----- nvinfo : EIATTR_KPARAM_INFO
	.align		4
.L_32:
        /*0008*/ 	.byte	0x04, 0x17
        /*000a*/ 	.short	(.L_34 - .L_33)
.L_33:
        /*000c*/ 	.word	0x00000000
        /*0010*/ 	.short	0x000c
        /*0012*/ 	.short	0x0054
        /*0014*/ 	.byte	0x00, 0xf0, 0x11, 0x00


	//----- nvinfo : EIATTR_KPARAM_INFO
	.align		4
.L_34:
        /*0018*/ 	.byte	0x04, 0x17
        /*001a*/ 	.short	(.L_36 - .L_35)
.L_35:
        /*001c*/ 	.word	0x00000000
        /*0020*/ 	.short	0x000b
        /*0022*/ 	.short	0x0050
        /*0024*/ 	.byte	0x00, 0xf0, 0x11, 0x00


	//----- nvinfo : EIATTR_KPARAM_INFO
	.align		4
.L_36:
        /*0028*/ 	.byte	0x04, 0x17
        /*002a*/ 	.short	(.L_38 - .L_37)
.L_37:
        /*002c*/ 	.word	0x00000000
        /*0030*/ 	.short	0x000a
        /*0032*/ 	.short	0x0048
        /*0034*/ 	.byte	0x00, 0xf5, 0x21, 0x00


	//----- nvinfo : EIATTR_KPARAM_INFO
	.align		4
.L_38:
        /*0038*/ 	.byte	0x04, 0x17
        /*003a*/ 	.short	(.L_40 - .L_39)
.L_39:
        /*003c*/ 	.word	0x00000000
        /*0040*/ 	.short	0x0009
        /*0042*/ 	.short	0x0040
        /*0044*/ 	.byte	0x00, 0xf5, 0x21, 0x00


	//----- nvinfo : EIATTR_KPARAM_INFO
	.align		4
.L_40:
        /*0048*/ 	.byte	0x04, 0x17
        /*004a*/ 	.short	(.L_42 - .L_41)
.L_41:
        /*004c*/ 	.word	0x00000000
        /*0050*/ 	.short	0x0008
        /*0052*/ 	.short	0x003c
        /*0054*/ 	.byte	0x00, 0xf0, 0x11, 0x00


	//----- nvinfo : EIATTR_KPARAM_INFO
	.align		4
.L_42:
        /*0058*/ 	.byte	0x04, 0x17
        /*005a*/ 	.short	(.L_44 - .L_43)
.L_43:
        /*005c*/ 	.word	0x00000000
        /*0060*/ 	.short	0x0007
        /*0062*/ 	.short	0x0038
        /*0064*/ 	.byte	0x00, 0xf0, 0x11, 0x00


	//----- nvinfo : EIATTR_KPARAM_INFO
	.align		4
.L_44:
        /*0068*/ 	.byte	0x04, 0x17
        /*006a*/ 	.short	(.L_46 - .L_45)
.L_45:
        /*006c*/ 	.word	0x00000000
        /*0070*/ 	.short	0x0006
        /*0072*/ 	.short	0x0030
        /*0074*/ 	.byte	0x00, 0xf5, 0x21, 0x00


	//----- nvinfo : EIATTR_KPARAM_INFO
	.align		4
.L_46:
        /*0078*/ 	.byte	0x04, 0x17
        /*007a*/ 	.short	(.L_48 - .L_47)
.L_47:
        /*007c*/ 	.word	0x00000000
        /*0080*/ 	.short	0x0005
        /*0082*/ 	.short	0x0028
        /*0084*/ 	.byte	0x00, 0xf5, 0x21, 0x00


	//----- nvinfo : EIATTR_KPARAM_INFO
	.align		4
.L_48:
        /*0088*/ 	.byte	0x04, 0x17
        /*008a*/ 	.short	(.L_50 - .L_49)
.L_49:
        /*008c*/ 	.word	0x00000000
        /*0090*/ 	.short	0x0004
        /*0092*/ 	.short	0x0020
        /*0094*/ 	.byte	0x00, 0xf0, 0x21, 0x00


	//----- nvinfo : EIATTR_KPARAM_INFO
	.align		4
.L_50:
        /*0098*/ 	.byte	0x04, 0x17
        /*009a*/ 	.short	(.L_52 - .L_51)
.L_51:
        /*009c*/ 	.word	0x00000000
        /*00a0*/ 	.short	0x0003
        /*00a2*/ 	.short	0x001c
        /*00a4*/ 	.byte	0x00, 0xf0, 0x11, 0x00


	//----- nvinfo : EIATTR_KPARAM_INFO
	.align		4
.L_52:
        /*00a8*/ 	.byte	0x04, 0x17
        /*00aa*/ 	.short	(.L_54 - .L_53)
.L_53:
        /*00ac*/ 	.word	0x00000000
        /*00b0*/ 	.short	0x0002
        /*00b2*/ 	.short	0x0018
        /*00b4*/ 	.byte	0x00, 0xf0, 0x11, 0x00


	//----- nvinfo : EIATTR_KPARAM_INFO
	.align		4
.L_54:
        /*00b8*/ 	.byte	0x04, 0x17
        /*00ba*/ 	.short	(.L_56 - .L_55)
.L_55:
        /*00bc*/ 	.word	0x00000000
        /*00c0*/ 	.short	0x0001
        /*00c2*/ 	.short	0x000c
        /*00c4*/ 	.byte	0x00, 0xf0, 0x31, 0x00


	//----- nvinfo : EIATTR_KPARAM_INFO
	.align		4
.L_56:
        /*00c8*/ 	.byte	0x04, 0x17
        /*00ca*/ 	.short	(.L_58 - .L_57)
.L_57:
        /*00cc*/ 	.word	0x00000000
        /*00d0*/ 	.short	0x0000
        /*00d2*/ 	.short	0x0000
        /*00d4*/ 	.byte	0x00, 0xf0, 0x31, 0x00


	//----- nvinfo : EIATTR_SPARSE_MMA_MASK
	.align		4
.L_58:
        /*00d8*/ 	.byte	0x03, 0x50
        /*00da*/ 	.short	0x0000


	//----- nvinfo : EIATTR_MAXREG_COUNT
	.align		4
        /*00dc*/ 	.byte	0x03, 0x1b
        /*00de*/ 	.short	0x00ff


	//----- nvinfo : EIATTR_MERCURY_ISA_VERSION
	.align		4
        /*00e0*/ 	.byte	0x03, 0x5f
        /*00e2*/ 	.short	0x0101


	//----- nvinfo : EIATTR_VRC_CTA_INIT_COUNT
	.align		4
        /*00e4*/ 	.byte	0x02, 0x4a
	.zero		1
	.zero		1


	//----- nvinfo : EIATTR_EXIT_INSTR_OFFSETS
	.align		4
        /*00e8*/ 	.byte	0x04, 0x1c
        /*00ea*/ 	.short	(.L_60 - .L_59)


	//   ....[0]....
.L_59:
        /*00ec*/ 	.word	0x000010d0


	//   ....[1]....
        /*00f0*/ 	.word	0x00001f20


	//----- nvinfo : EIATTR_CRS_STACK_SIZE
	.align		4
.L_60:
        /*00f4*/ 	.byte	0x04, 0x1e
        /*00f6*/ 	.short	(.L_62 - .L_61)
.L_61:
        /*00f8*/ 	.word	0x00000000


	//----- nvinfo : EIATTR_CBANK_PARAM_SIZE
	.align		4
.L_62:
        /*00fc*/ 	.byte	0x03, 0x19
        /*00fe*/ 	.short	0x0058


	//----- nvinfo : EIATTR_PARAM_CBANK
	.align		4
        /*0100*/ 	.byte	0x04, 0x0a
        /*0102*/ 	.short	(.L_64 - .L_63)
	.align		4
.L_63:
        /*0104*/ 	.word	index@(.nv.constant0._Z13kernel_render4vec3S_iidP6uchar4S1_iiP4trigP5Lightii)
        /*0108*/ 	.short	0x0380
        /*010a*/ 	.short	0x0058


	//----- nvinfo : EIATTR_SW_WAR
	.align		4
.L_64:
        /*010c*/ 	.byte	0x04, 0x36
        /*010e*/ 	.short	(.L_66 - .L_65)
.L_65:
        /*0110*/ 	.word	0x00000008
.L_66:


//--------------------- .nv.info._Z11kernel_ssaaP6uchar4S0_iii --------------------------
	.section	.nv.info._Z11kernel_ssaaP6uchar4S0_iii,"",@"SHT_CUDA_INFO"
	.sectionflags	@""
	.align	4


	//----- nvinfo : EIATTR_CUDA_API_VERSION
	.align		4
        /*0000*/ 	.byte	0x04, 0x37
        /*0002*/ 	.short	(.L_68 - .L_67)
.L_67:
        /*0004*/ 	.word	0x00000082


	//----- nvinfo : EIATTR_KPARAM_INFO
	.align		4
.L_68:
        /*0008*/ 	.byte	0x04, 0x17
        /*000a*/ 	.short	(.L_70 - .L_69)
.L_69:
        /*000c*/ 	.word	0x00000000
        /*0010*/ 	.short	0x0004
        /*0012*/ 	.short	0x0018
        /*0014*/ 	.byte	0x00, 0xf0, 0x11, 0x00


	//----- nvinfo : EIATTR_KPARAM_INFO
	.align		4
.L_70:
        /*0018*/ 	.byte	0x04, 0x17
        /*001a*/ 	.short	(.L_72 - .L_71)
.L_71:
        /*001c*/ 	.word	0x00000000
        /*0020*/ 	.short	0x0003
        /*0022*/ 	.short	0x0014
        /*0024*/ 	.byte	0x00, 0xf0, 0x11, 0x00


	//----- nvinfo : EIATTR_KPARAM_INFO
	.align		4
.L_72:
        /*0028*/ 	.byte	0x04, 0x17
        /*002a*/ 	.short	(.L_74 - .L_73)
.L_73:
        /*002c*/ 	.word	0x00000000
        /*0030*/ 	.short	0x0002
        /*0032*/ 	.short	0x0010
        /*0034*/ 	.byte	0x00, 0xf0, 0x11, 0x00


	//----- nvinfo : EIATTR_KPARAM_INFO
	.align		4
.L_74:
        /*0038*/ 	.byte	0x04, 0x17
        /*003a*/ 	.short	(.L_76 - .L_75)
.L_75:
        /*003c*/ 	.word	0x00000000
        /*0040*/ 	.short	0x0001
        /*0042*/ 	.short	0x0008
        /*0044*/ 	.byte	0x00, 0xf5, 0x21, 0x00


	//----- nvinfo : EIATTR_KPARAM_INFO
	.align		4
.L_76:
        /*0048*/ 	.byte	0x04, 0x17
        /*004a*/ 	.short	(.L_78 - .L_77)
.L_77:
        /*004c*/ 	.word	0x00000000
        /*0050*/ 	.short	0x0000
        /*0052*/ 	.short	0x0000
        /*0054*/ 	.byte	0x00, 0xf5, 0x21, 0x00


	//----- nvinfo : EIATTR_SPARSE_MMA_MASK
	.align		4
.L_78:
        /*0058*/ 	.byte	0x03, 0x50
        /*005a*/ 	.short	0x0000


	//----- nvinfo : EIATTR_MAXREG_COUNT
	.align		4
        /*005c*/ 	.byte	0x03, 0x1b
        /*005e*/ 	.short	0x00ff


	//----- nvinfo : EIATTR_MERCURY_ISA_VERSION
	.align		4
        /*0060*/ 	.byte	0x03, 0x5f
        /*0062*/ 	.short	0x0101


	//----- nvinfo : EIATTR_UNUSED_LOAD_BYTE_OFFSET
	.align		4
        /*0064*/ 	.byte	0x04, 0x44
        /*0066*/ 	.short	(.L_80 - .L_79)


	//   ....[0]....
.L_79:
        /*0068*/ 	.word	0x00000570
        /*006c*/ 	.word	0x00000007


	//   ....[1]....
        /*0070*/ 	.word	0x00000580
        /*0074*/ 	.word	0x00000007


	//   ....[2]....
        /*0078*/ 	.word	0x00000590
        /*007c*/ 	.word	0x00000007


	//   ....[3]....
        /*0080*/ 	.word	0x00000600
        /*0084*/ 	.word	0x00000007


	//   ....[4]....
        /*0088*/ 	.word	0x00000610
        /*008c*/ 	.word	0x00000007


	//   ....[5]....
        /*0090*/ 	.word	0x000006b0
        /*0094*/ 	.word	0x00000007


	//   ....[6]....
        /*0098*/ 	.word	0x000006c0
        /*009c*/ 	.word	0x00000007


	//   ....[7]....
        /*00a0*/ 	.word	0x00000760
        /*00a4*/ 	.word	0x00000007


	//   ....[8]....
        /*00a8*/ 	.word	0x00000920
        /*00ac*/ 	.word	0x00000007


	//   ....[9]....
        /*00b0*/ 	.word	0x00000b20
        /*00b4*/ 	.word	0x00000007


	//   ....[10]....
        /*00b8*/ 	.word	0x00000b70
        /*00bc*/ 	.word	0x00000007


	//----- nvinfo : EIATTR_VRC_CTA_INIT_COUNT
	.align		4
.L_80:
        /*00c0*/ 	.byte	0x02, 0x4a
	.zero		1
	.zero		1


	//----- nvinfo : EIATTR_EXIT_INSTR_OFFSETS
	.align		4
        /*00c4*/ 	.byte	0x04, 0x1c
        /*00c6*/ 	.short	(.L_82 - .L_81)


	//   ....[0]....
.L_81:
        /*00c8*/ 	.word	0x000000f0


	//   ....[1]....
        /*00cc*/ 	.word	0x00001130


	//   ....[2]....
        /*00d0*/ 	.word	0x000017b0


	//----- nvinfo : EIATTR_CRS_STACK_SIZE
	.align		4
.L_82:
        /*00d4*/ 	.byte	0x04, 0x1e
        /*00d6*/ 	.short	(.L_84 - .L_83)
.L_83:
        /*00d8*/ 	.word	0x00000000


	//----- nvinfo : EIATTR_CBANK_PARAM_SIZE
	.align		4
.L_84:
        /*00dc*/ 	.byte	0x03, 0x19
        /*00de*/ 	.short	0x001c


	//----- nvinfo : EIATTR_PARAM_CBANK
	.align		4
        /*00e0*/ 	.byte	0x04, 0x0a
        /*00e2*/ 	.short	(.L_86 - .L_85)
	.align		4
.L_85:
        /*00e4*/ 	.word	index@(.nv.constant0._Z11kernel_ssaaP6uchar4S0_iii)
        /*00e8*/ 	.short	0x0380
        /*00ea*/ 	.short	0x001c


	//----- nvinfo : EIATTR_SW_WAR
	.align		4
.L_86:
        /*00ec*/ 	.byte	0x04, 0x36
        /*00ee*/ 	.short	(.L_88 - .L_87)
.L_87:
        /*00f0*/ 	.word	0x00000008
.L_88:


//--------------------- .nv.callgraph             --------------------------
	.section	.nv.callgraph,"",@"SHT_CUDA_CALLGRAPH"
	.align	4
	.sectionentsize	8
	.align		4
        /*0000*/ 	.word	0x00000000
	.align		4
        /*0004*/ 	.word	0xffffffff
	.align		4
        /*0008*/ 	.word	0x00000000
	.align		4
        /*000c*/ 	.word	0xfffffffe
	.align		4
        /*0010*/ 	.word	0x00000000
	.align		4
        /*0014*/ 	.word	0xfffffffd
	.align		4
        /*0018*/ 	.word	0x00000000
	.align		4
        /*001c*/ 	.word	0xfffffffc


//--------------------- .nv.constant4             --------------------------
	.section	.nv.constant4,"a",@progbits
	.align	8
	.align		8
.nv.constant4:
        /*0000*/ 	.dword	__cudart_i2opi_d


//--------------------- .text._Z13kernel_render4vec3S_iidP6uchar4S1_iiP4trigP5Lightii --------------------------
	.section	.text._Z13kernel_render4vec3S_iidP6uchar4S1_iiP4trigP5Lightii,"ax",@progbits
	.align	128
        .global         _Z13kernel_render4vec3S_iidP6uchar4S1_iiP4trigP5Lightii
        .type           _Z13kernel_render4vec3S_iidP6uchar4S1_iiP4trigP5Lightii,@function
        .size           _Z13kernel_render4vec3S_iidP6uchar4S1_iiP4trigP5Lightii,(.L_x_201 - _Z13kernel_render4vec3S_iidP6uchar4S1_iiP4trigP5Lightii)
        .other          _Z13kernel_render4vec3S_iidP6uchar4S1_iiP4trigP5Lightii,@"STO_CUDA_ENTRY STV_DEFAULT"
_Z13kernel_render4vec3S_iidP6uchar4S1_iiP4trigP5Lightii:
.text._Z13kernel_render4vec3S_iidP6uchar4S1_iiP4trigP5Lightii:
[----:B------:R-:W0:Y:S01]  /*0000*/  LDC R1, c[0x0][0x37c] ;  /* 0x0000df00ff017b82 */ /* 0x000e220000000800 */
[----:B------:R-:W1:Y:S01]  /*0010*/  MUFU.RCP64H R3, 360 ;  /* 0x4076800000037908 */ /* 0x000e620000001800 */
[----:B------:R-:W-:Y:S02]  /*0020*/  HFMA2 R7, -RZ, RZ, 2.23046875, -0.0 ;  /* 0x40768000ff077431 */ /* 0x000fe400000001ff */
[----:B------:R-:W-:Y:S01]  /*0030*/  IMAD.MOV.U32 R6, RZ, RZ, 0x0 ;  /* 0x00000000ff067424 */ /* 0x000fe200078e00ff */
[----:B------:R-:W2:Y:S01]  /*0040*/  LDCU.64 UR4, c[0x0][0x3a0] ;  /* 0x00007400ff0477ac */ /* 0x000ea20008000a00 */
[----:B------:R-:W-:Y:S01]  /*0050*/  IMAD.MOV.U32 R2, RZ, RZ, 0x1 ;  /* 0x00000001ff027424 */ /* 0x000fe200078e00ff */
[----:B------:R-:W3:Y:S01]  /*0060*/  S2R R28, SR_TID.X ;  /* 0x00000000001c7919 */ /* 0x000ee20000002100 */
[----:B------:R-:W3:Y:S01]  /*0070*/  LDC R29, c[0x0][0x360] ;  /* 0x0000d800ff1d7b82 */ /* 0x000ee20000000800 */
[----:B0-----:R-:W-:Y:S01]  /*0080*/  VIADD R1, R1, 0xffffffc0 ;  /* 0xffffffc001017836 */ /* 0x001fe20000000000 */
[----:B------:R-:W0:Y:S06]  /*0090*/  S2R R27, SR_TID.Y ;  /* 0x00000000001b7919 */ /* 0x000e2c0000002200 */
[----:B------:R-:W0:Y:S01]  /*00a0*/  LDC R30, c[0x0][0x364] ;  /* 0x0000d900ff1e7b82 */ /* 0x000e220000000800 */
[----:B-1----:R-:W-:-:S08]  /*00b0*/  DFMA R4, R2, -R6, 1 ;  /* 0x3ff000000204742b */ /* 0x002fd00000000806 */
[----:B------:R-:W-:-:S08]  /*00c0*/  DFMA R4, R4, R4, R4 ;  /* 0x000000040404722b */ /* 0x000fd00000000004 */
[----:B------:R-:W-:Y:S01]  /*00d0*/  DFMA R2, R2, R4, R2 ;  /* 0x000000040202722b */ /* 0x000fe20000000002 */
[----:B------:R-:W-:Y:S01]  /*00e0*/  IMAD.MOV.U32 R4, RZ, RZ, 0x54442d18 ;  /* 0x54442d18ff047424 */ /* 0x000fe200078e00ff */
[----:B------:R-:W-:-:S06]  /*00f0*/  MOV R5, 0x400921fb ;  /* 0x400921fb00057802 */ /* 0x000fcc0000000f00 */
[----:B------:R-:W-:Y:S02]  /*0100*/  DFMA R6, R2, -R6, 1 ;  /* 0x3ff000000206742b */ /* 0x000fe40000000806 */
[----:B--2---:R-:W-:Y:S01]  /*0110*/  DMUL R4, R4, UR4 ;  /* 0x0000000404047c28 */ /* 0x004fe20008000000 */
[----:B------:R-:W3:Y:S05]  /*0120*/  S2UR UR4, SR_CTAID.X ;  /* 0x00000000000479c3 */ /* 0x000eea0000002500 */
[----:B------:R-:W-:-:S03]  /*0130*/  DFMA R2, R2, R6, R2 ;  /* 0x000000060202722b */ /* 0x000fc60000000002 */
[----:B------:R-:W0:Y:S01]  /*0140*/  S2UR UR5, SR_CTAID.Y ;  /* 0x00000000000579c3 */ /* 0x000e220000002600 */
[----:B------:R-:W-:-:S04]  /*0150*/  FSETP.GEU.AND P1, PT, |R5|, 6.5827683646048100446e-37, PT ;  /* 0x036000000500780b */ /* 0x000fc80003f2e200 */
[----:B------:R-:W-:-:S08]  /*0160*/  DMUL R6, R4, R2 ;  /* 0x0000000204067228 */ /* 0x000fd00000000000 */
[----:B------:R-:W-:Y:S01]  /*0170*/  DFMA R8, R6, -360, R4 ;  /* 0xc07680000608782b */ /* 0x000fe20000000004 */
[----:B---3--:R-:W-:-:S07]  /*0180*/  IMAD R28, R29, UR4, R28 ;  /* 0x000000041d1c7c24 */ /* 0x008fce000f8e021c */
[----:B------:R-:W-:Y:S01]  /*0190*/  DFMA R2, R2, R8, R6 ;  /* 0x000000080202722b */ /* 0x000fe20000000006 */
[----:B0-----:R-:W-:-:S09]  /*01a0*/  IMAD R27, R30, UR5, R27 ;  /* 0x000000051e1b7c24 */ /* 0x001fd2000f8e021b */
[----:B------:R-:W-:-:S05]  /*01b0*/  FFMA R0, RZ, 3.8515625, R3 ;  /* 0x40768000ff007823 */ /* 0x000fca0000000003 */
[----:B------:R-:W-:-:S13]  /*01c0*/  FSETP.GT.AND P0, PT, |R0|, 1.469367938527859385e-39, PT ;  /* 0x001000000000780b */ /* 0x000fda0003f04200 */
[----:B------:R-:W-:Y:S05]  /*01d0*/  @P0 BRA P1, `(.L_x_0) ;  /* 0x00000000001c0947 */ /* 0x000fea0000800000 */
[----:B------:R-:W-:Y:S01]  /*01e0*/  IMAD.MOV.U32 R6, RZ, RZ, RZ ;  /* 0x000000ffff067224 */ /* 0x000fe200078e00ff */
[----:B------:R-:W-:Y:S01]  /*01f0*/  MOV R20, 0x230 ;  /* 0x0000023000147802 */ /* 0x000fe20000000f00 */
[----:B------:R-:W-:Y:S01]  /*0200*/  IMAD.MOV.U32 R7, RZ, RZ, 0x40768000 ;  /* 0x40768000ff077424 */ /* 0x000fe200078e00ff */
[----:B------:R-:W-:-:S07]  /*0210*/  MOV R21, 0x0 ;  /* 0x0000000000157802 */ /* 0x000fce0000000f00 */
[----:B------:R-:W-:Y:S05]  /*0220*/  CALL.REL.NOINC `($__internal_0_$__cuda_sm20_div_rn_f64_full) ;  /* 0x0000007000a47944 */ /* 0x000fea0003c00000 */
[----:B------:R-:W-:Y:S02]  /*0230*/  IMAD.MOV.U32 R2, RZ, RZ, R4 ;  /* 0x000000ffff027224 */ /* 0x000fe400078e0004 */
[----:B------:R-:W-:-:S07]  /*0240*/  IMAD.MOV.U32 R3, RZ, RZ, R5 ;  /* 0x000000ffff037224 */ /* 0x000fce00078e0005 */
.L_x_0:
[----:B------:R-:W-:Y:S01]  /*0250*/  DSETP.NEU.AND P1, PT, |R2|, +INF , PT ;  /* 0x7ff000000200742a */ /* 0x000fe20003f2d200 */
[----:B------:R-:W-:-:S13]  /*0260*/  BSSY.RECONVERGENT B1, `(.L_x_1) ;  /* 0x000001c000017945 */ /* 0x000fda0003800200 */
[----:B------:R-:W-:Y:S01]  /*0270*/  @!P1 DMUL R4, RZ, R2 ;  /* 0x00000002ff049228 */ /* 0x000fe20000000000 */
[----:B------:R-:W-:Y:S01]  /*0280*/  @!P1 PLOP3.LUT P0, PT, PT, PT, PT, 0x80, 0x8 ;  /* 0x000000000008981c */ /* 0x000fe20003f0f070 */
[----:B------:R-:W-:-:S12]  /*0290*/  @!P1 BRA `(.L_x_2) ;  /* 0x0000000000609947 */ /* 0x000fd80003800000 */
[----:B------:R-:W-:Y:S01]  /*02a0*/  UMOV UR4, 0x6dc9c883 ;  /* 0x6dc9c88300047882 */ /* 0x000fe20000000000 */
[----:B------:R-:W-:Y:S01]  /*02b0*/  UMOV UR5, 0x3fe45f30 ;  /* 0x3fe45f3000057882 */ /* 0x000fe20000000000 */
[C---:B------:R-:W-:Y:S01]  /*02c0*/  DSETP.GE.AND P0, PT, |R2|.reuse, 2.14748364800000000000e+09, PT ;  /* 0x41e000000200742a */ /* 0x040fe20003f06200 */
[----:B------:R-:W-:Y:S01]  /*02d0*/  BSSY.RECONVERGENT B0, `(.L_x_3) ;  /* 0x0000012000007945 */ /* 0x000fe20003800200 */
[----:B------:R-:W-:Y:S01]  /*02e0*/  DMUL R6, R2, UR4 ;  /* 0x0000000402067c28 */ /* 0x000fe20008000000 */
[----:B------:R-:W-:Y:S01]  /*02f0*/  UMOV UR4, 0x54442d18 ;  /* 0x54442d1800047882 */ /* 0x000fe20000000000 */
[----:B------:R-:W-:-:S08]  /*0300*/  UMOV UR5, 0x3ff921fb ;  /* 0x3ff921fb00057882 */ /* 0x000fd00000000000 */
[----:B------:R-:W0:Y:S08]  /*0310*/  F2I.F64 R6, R6 ;  /* 0x0000000600067311 */ /* 0x000e300000301100 */
[----:B0-----:R-:W0:Y:S02]  /*0320*/  I2F.F64 R4, R6 ;  /* 0x0000000600047312 */ /* 0x001e240000201c00 */
[----:B0-----:R-:W-:Y:S01]  /*0330*/  DFMA R8, R4, -UR4, R2 ;  /* 0x8000000404087c2b */ /* 0x001fe20008000002 */
[----:B------:R-:W-:Y:S01]  /*0340*/  UMOV UR4, 0x33145c00 ;  /* 0x33145c0000047882 */ /* 0x000fe20000000000 */
[----:B------:R-:W-:-:S06]  /*0350*/  UMOV UR5, 0x3c91a626 ;  /* 0x3c91a62600057882 */ /* 0x000fcc0000000000 */
[----:B------:R-:W-:Y:S01]  /*0360*/  DFMA R8, R4, -UR4, R8 ;  /* 0x8000000404087c2b */ /* 0x000fe20008000008 */
[----:B------:R-:W-:Y:S01]  /*0370*/  UMOV UR4, 0x252049c0 ;  /* 0x252049c000047882 */ /* 0x000fe20000000000 */
[----:B------:R-:W-:-:S06]  /*0380*/  UMOV UR5, 0x397b839a ;  /* 0x397b839a00057882 */ /* 0x000fcc0000000000 */
[----:B------:R-:W-:Y:S01]  /*0390*/  DFMA R4, R4, -UR4, R8 ;  /* 0x8000000404047c2b */ /* 0x000fe20008000008 */
[----:B------:R-:W-:Y:S10]  /*03a0*/  @!P0 BRA `(.L_x_4) ;  /* 0x0000000000108947 */ /* 0x000ff40003800000 */
[----:B------:R-:W-:Y:S02]  /*03b0*/  MOV R8, R3 ;  /* 0x0000000300087202 */ /* 0x000fe40000000f00 */
[----:B------:R-:W-:-:S07]  /*03c0*/  MOV R10, 0x3e0 ;  /* 0x000003e0000a7802 */ /* 0x000fce0000000f00 */
[----:B------:R-:W-:Y:S05]  /*03d0*/  CALL.REL.NOINC `($_Z13kernel_render4vec3S_iidP6uchar4S1_iiP4trigP5Lightii$__internal_trig_reduction_slowpathd) ;  /* 0x0000008c00207944 */ /* 0x000fea0003c00000 */
[----:B------:R-:W-:-:S07]  /*03e0*/  IMAD.MOV.U32 R6, RZ, RZ, R0 ;  /* 0x000000ffff067224 */ /* 0x000fce00078e0000 */
.L_x_4:
[----:B------:R-:W-:Y:S05]  /*03f0*/  BSYNC.RECONVERGENT B0 ;  /* 0x0000000000007941 */ /* 0x000fea0003800200 */
.L_x_3:
[----:B------:R-:W-:-:S04]  /*0400*/  LOP3.LUT R6, R6, 0x1, RZ, 0xc0, !PT ;  /* 0x0000000106067812 */ /* 0x000fc800078ec0ff */
[----:B------:R-:W-:-:S13]  /*0410*/  ISETP.NE.U32.AND P0, PT, R6, 0x1, PT ;  /* 0x000000010600780c */ /* 0x000fda0003f05070 */
.L_x_2:
[----:B------:R-:W-:Y:S05]  /*0420*/  BSYNC.RECONVERGENT B1 ;  /* 0x0000000000017941 */ /* 0x000fea0003800200 */
.L_x_1:
[----:B------:R-:W-:Y:S01]  /*0430*/  DMUL R2, R4, R4 ;  /* 0x0000000404027228 */ /* 0x000fe20000000000 */
[----:B------:R-:W-:Y:S01]  /*0440*/  IMAD.MOV.U32 R6, RZ, RZ, 0x5b27ebb1 ;  /* 0x5b27ebb1ff067424 */ /* 0x000fe200078e00ff */
[----:B------:R-:W-:Y:S01]  /*0450*/  MOV R7, 0x3ef9757c ;  /* 0x3ef9757c00077802 */ /* 0x000fe20000000f00 */
[----:B------:R-:W-:Y:S01]  /*0460*/  UMOV UR4, 0x2799bcb9 ;  /* 0x2799bcb900047882 */ /* 0x000fe20000000000 */
[----:B------:R-:W-:Y:S01]  /*0470*/  UMOV UR5, 0x3ee48dac ;  /* 0x3ee48dac00057882 */ /* 0x000fe20000000000 */
[----:B------:R-:W0:Y:S01]  /*0480*/  LDC.64 R12, c[0x0][0x380] ;  /* 0x0000e000ff0c7b82 */ /* 0x000e220000000a00 */
[----:B------:R-:W-:Y:S02]  /*0490*/  BSSY.RECONVERGENT B0, `(.L_x_5) ;  /* 0x0000037000007945 */ /* 0x000fe40003800200 */
[----:B------:R-:W-:Y:S01]  /*04a0*/  DFMA R6, R2, UR4, -R6 ;  /* 0x0000000402067c2b */ /* 0x000fe20008000806 */
[----:B------:R-:W-:Y:S01]  /*04b0*/  UMOV UR4, 0xfd91e04 ;  /* 0x0fd91e0400047882 */ /* 0x000fe20000000000 */
[----:B------:R-:W-:-:S03]  /*04c0*/  UMOV UR5, 0x3f0980e9 ;  /* 0x3f0980e900057882 */ /* 0x000fc60000000000 */
[----:B------:R-:W1:Y:S03]  /*04d0*/  LDC.64 R14, c[0x0][0x388] ;  /* 0x0000e200ff0e7b82 */ /* 0x000e660000000a00 */
[----:B------:R-:W-:Y:S01]  /*04e0*/  DFMA R6, R2, R6, UR4 ;  /* 0x0000000402067e2b */ /* 0x000fe20008000006 */
[----:B------:R-:W-:Y:S01]  /*04f0*/  UMOV UR4, 0x417d7e1d ;  /* 0x417d7e1d00047882 */ /* 0x000fe20000000000 */
[----:B------:R-:W-:-:S06]  /*0500*/  UMOV UR5, 0x3efae2b0 ;  /* 0x3efae2b000057882 */ /* 0x000fcc0000000000 */
[----:B------:R-:W-:Y:S01]  /*0510*/  DFMA R6, R2, R6, -UR4 ;  /* 0x8000000402067e2b */ /* 0x000fe20008000006 */
[----:B------:R-:W-:Y:S01]  /*0520*/  UMOV UR4, 0x41bfba57 ;  /* 0x41bfba5700047882 */ /* 0x000fe20000000000 */
[----:B------:R-:W-:-:S06]  /*0530*/  UMOV UR5, 0x3f119f53 ;  /* 0x3f119f5300057882 */ /* 0x000fcc0000000000 */
[----:B------:R-:W-:Y:S01]  /*0540*/  DFMA R6, R2, R6, UR4 ;  /* 0x0000000402067e2b */ /* 0x000fe20008000006 */
        /* <DEDUP_REMOVED lines=29> */
[----:B------:R-:W-:-:S08]  /*0720*/  DFMA R6, R2, R6, UR4 ;  /* 0x0000000402067e2b */ /* 0x000fd00008000006 */
[----:B------:R-:W-:-:S08]  /*0730*/  DMUL R10, R2, R6 ;  /* 0x00000006020a7228 */ /* 0x000fd00000000000 */
[----:B------:R-:W-:Y:S01]  /*0740*/  DFMA R16, R10, R4, R4 ;  /* 0x000000040a10722b */ /* 0x000fe20000000004 */
[----:B01----:R-:W-:Y:S10]  /*0750*/  @P0 BRA `(.L_x_6) ;  /* 0x0000000000280947 */ /* 0x003ff40003800000 */
[----:B------:R-:W0:Y:S01]  /*0760*/  MUFU.RCP64H R7, R17 ;  /* 0x0000001100077308 */ /* 0x000e220000001800 */
[----:B------:R-:W-:-:S06]  /*0770*/  IMAD.MOV.U32 R6, RZ, RZ, RZ ;  /* 0x000000ffff067224 */ /* 0x000fcc00078e00ff */
[----:B0-----:R-:W-:-:S08]  /*0780*/  DFMA R2, -R16, R6, 1 ;  /* 0x3ff000001002742b */ /* 0x001fd00000000106 */
[----:B------:R-:W-:Y:S02]  /*0790*/  DFMA R8, R2, R2, R2 ;  /* 0x000000020208722b */ /* 0x000fe40000000002 */
[----:B------:R-:W-:-:S06]  /*07a0*/  DADD R2, R16, -R4 ;  /* 0x0000000010027229 */ /* 0x000fcc0000000804 */
[----:B------:R-:W-:Y:S02]  /*07b0*/  DFMA R8, R6, R8, R6 ;  /* 0x000000080608722b */ /* 0x000fe40000000006 */
[----:B------:R-:W-:-:S06]  /*07c0*/  DFMA R2, R10, R4, -R2 ;  /* 0x000000040a02722b */ /* 0x000fcc0000000802 */
[----:B------:R-:W-:-:S08]  /*07d0*/  DFMA R4, R16, -R8, 1 ;  /* 0x3ff000001004742b */ /* 0x000fd00000000808 */
[----:B------:R-:W-:-:S08]  /*07e0*/  DFMA R2, R2, -R8, R4 ;  /* 0x800000080202722b */ /* 0x000fd00000000004 */
[----:B------:R-:W-:-:S11]  /*07f0*/  DFMA R16, -R8, R2, -R8 ;  /* 0x000000020810722b */ /* 0x000fd60000000908 */
.L_x_6:
[----:B------:R-:W-:Y:S05]  /*0800*/  BSYNC.RECONVERGENT B0 ;  /* 0x0000000000007941 */ /* 0x000fea0003800200 */
.L_x_5:
[----:B------:R-:W0:Y:S01]  /*0810*/  LDCU.64 UR4, c[0x0][0x390] ;  /* 0x00007200ff0477ac */ /* 0x000e220008000a00 */
[----:B------:R-:W-:Y:S01]  /*0820*/  FADD R2, R15, -R12 ;  /* 0x8000000c0f027221 */ /* 0x000fe20000000000 */
[----:B0-----:R-:W-:Y:S01]  /*0830*/  FADD R18, -R13, UR4 ;  /* 0x000000040d127e21 */ /* 0x001fe20008000100 */
[----:B------:R-:W-:-:S03]  /*0840*/  FADD R19, -R14, UR5 ;  /* 0x000000050e137e21 */ /* 0x000fc60008000100 */
[----:B------:R-:W-:-:S04]  /*0850*/  FMUL R3, R18, R18 ;  /* 0x0000001212037220 */ /* 0x000fc80000400000 */
[----:B------:R-:W-:-:S04]  /*0860*/  FFMA R4, R2, R2, R3 ;  /* 0x0000000202047223 */ /* 0x000fc80000000003 */
[----:B------:R-:W-:-:S04]  /*0870*/  FFMA R4, R19, R19, R4 ;  /* 0x0000001313047223 */ /* 0x000fc80000000004 */
[----:B------:R-:W-:Y:S01]  /*0880*/  VIADD R0, R4, 0xf3000000 ;  /* 0xf300000004007836 */ /* 0x000fe20000000000 */
[----:B------:R0:W1:Y:S04]  /*0890*/  MUFU.RSQ R3, R4 ;  /* 0x0000000400037308 */ /* 0x0000680000001400 */
[----:B------:R-:W-:-:S13]  /*08a0*/  ISETP.GT.U32.AND P0, PT, R0, 0x727fffff, PT ;  /* 0x727fffff0000780c */ /* 0x000fda0003f04070 */
[----:B01----:R-:W-:Y:S05]  /*08b0*/  @!P0 BRA `(.L_x_7) ;  /* 0x0000000000148947 */ /* 0x003fea0003800000 */
[----:B------:R-:W-:Y:S02]  /*08c0*/  MOV R20, 0x8f0 ;  /* 0x000008f000147802 */ /* 0x000fe40000000f00 */
[----:B------:R-:W-:-:S07]  /*08d0*/  MOV R21, 0x0 ;  /* 0x0000000000157802 */ /* 0x000fce0000000f00 */
[----:B------:R-:W-:Y:S05]  /*08e0*/  CALL.REL.NOINC `($__internal_1_$__cuda_sm20_sqrt_rn_f32_slowpath) ;  /* 0x0000007000947944 */ /* 0x000fea0003c00000 */
[----:B------:R-:W-:Y:S01]  /*08f0*/  IMAD.MOV.U32 R25, RZ, RZ, R4 ;  /* 0x000000ffff197224 */ /* 0x000fe200078e0004 */
[----:B------:R-:W-:Y:S06]  /*0900*/  BRA `(.L_x_8) ;  /* 0x0000000000107947 */ /* 0x000fec0003800000 */
.L_x_7:
[----:B------:R-:W-:Y:S01]  /*0910*/  FMUL.FTZ R25, R4, R3 ;  /* 0x0000000304197220 */ /* 0x000fe20000410000 */
[----:B------:R-:W-:-:S03]  /*0920*/  FMUL.FTZ R3, R3, 0.5 ;  /* 0x3f00000003037820 */ /* 0x000fc60000410000 */
[----:B------:R-:W-:-:S04]  /*0930*/  FFMA R4, -R25, R25, R4 ;  /* 0x0000001919047223 */ /* 0x000fc80000000104 */
[----:B------:R-:W-:-:S07]  /*0940*/  FFMA R25, R4, R3, R25 ;  /* 0x0000000304197223 */ /* 0x000fce0000000019 */
.L_x_8:
[----:B------:R-:W0:Y:S01]  /*0950*/  MUFU.RCP R0, R25 ;  /* 0x0000001900007308 */ /* 0x000e220000001000 */
[----:B------:R-:W-:Y:S07]  /*0960*/  BSSY.RECONVERGENT B6, `(.L_x_9) ;  /* 0x000000e000067945 */ /* 0x000fee0003800200 */
[----:B------:R-:W1:Y:S01]  /*0970*/  FCHK P0, R2, R25 ;  /* 0x0000001902007302 */ /* 0x000e620000000000 */
[----:B0-----:R-:W-:-:S04]  /*0980*/  FFMA R3, R0, -R25, 1 ;  /* 0x3f80000000037423 */ /* 0x001fc80000000819 */
[----:B------:R-:W-:-:S04]  /*0990*/  FFMA R3, R0, R3, R0 ;  /* 0x0000000300037223 */ /* 0x000fc80000000000 */
[----:B------:R-:W-:-:S04]  /*09a0*/  FFMA R22, R2, R3, RZ ;  /* 0x0000000302167223 */ /* 0x000fc800000000ff */
[----:B------:R-:W-:-:S04]  /*09b0*/  FFMA R0, R22, -R25, R2 ;  /* 0x8000001916007223 */ /* 0x000fc80000000002 */
[----:B------:R-:W-:Y:S01]  /*09c0*/  FFMA R22, R3, R0, R22 ;  /* 0x0000000003167223 */ /* 0x000fe20000000016 */
[----:B-1----:R-:W-:Y:S06]  /*09d0*/  @!P0 BRA `(.L_x_10) ;  /* 0x0000000000188947 */ /* 0x002fec0003800000 */
[----:B------:R-:W-:Y:S01]  /*09e0*/  IMAD.MOV.U32 R4, RZ, RZ, R2 ;  /* 0x000000ffff047224 */ /* 0x000fe200078e0002 */
[----:B------:R-:W-:Y:S01]  /*09f0*/  MOV R5, R25 ;  /* 0x0000001900057202 */ /* 0x000fe20000000f00 */
[----:B------:R-:W-:Y:S01]  /*0a00*/  IMAD.MOV.U32 R21, RZ, RZ, 0x0 ;  /* 0x00000000ff157424 */ /* 0x000fe200078e00ff */
[----:B------:R-:W-:-:S07]  /*0a10*/  MOV R20, 0xa30 ;  /* 0x00000a3000147802 */ /* 0x000fce0000000f00 */
[----:B------:R-:W-:Y:S05]  /*0a20*/  CALL.REL.NOINC `($__internal_2_$__cuda_sm3x_div_rn_noftz_f32_slowpath) ;  /* 0x0000007000b47944 */ /* 0x000fea0003c00000 */
[----:B------:R-:W-:-:S07]  /*0a30*/  IMAD.MOV.U32 R22, RZ, RZ, R4 ;  /* 0x000000ffff167224 */ /* 0x000fce00078e0004 */
.L_x_10:
[----:B------:R-:W-:Y:S05]  /*0a40*/  BSYNC.RECONVERGENT B6 ;  /* 0x0000000000067941 */ /* 0x000fea0003800200 */
.L_x_9:
        /* <DEDUP_REMOVED lines=9> */
[----:B------:R-:W-:Y:S01]  /*0ae0*/  MOV R4, R18 ;  /* 0x0000001200047202 */ /* 0x000fe20000000f00 */
[----:B------:R-:W-:Y:S01]  /*0af0*/  IMAD.MOV.U32 R5, RZ, RZ, R25 ;  /* 0x000000ffff057224 */ /* 0x000fe200078e0019 */
[----:B------:R-:W-:Y:S01]  /*0b00*/  MOV R20, 0xb30 ;  /* 0x00000b3000147802 */ /* 0x000fe20000000f00 */
[----:B------:R-:W-:-:S07]  /*0b10*/  IMAD.MOV.U32 R21, RZ, RZ, 0x0 ;  /* 0x00000000ff157424 */ /* 0x000fce00078e00ff */
[----:B------:R-:W-:Y:S05]  /*0b20*/  CALL.REL.NOINC `($__internal_2_$__cuda_sm3x_div_rn_noftz_f32_slowpath) ;  /* 0x0000007000747944 */ /* 0x000fea0003c00000 */
[----:B------:R-:W-:-:S07]  /*0b30*/  MOV R24, R4 ;  /* 0x0000000400187202 */ /* 0x000fce0000000f00 */
.L_x_12:
[----:B------:R-:W-:Y:S05]  /*0b40*/  BSYNC.RECONVERGENT B6 ;  /* 0x0000000000067941 */ /* 0x000fea0003800200 */
.L_x_11:
        /* <DEDUP_REMOVED lines=9> */
[----:B------:R-:W-:Y:S02]  /*0be0*/  HFMA2 R21, -RZ, RZ, 0, 0 ;  /* 0x00000000ff157431 */ /* 0x000fe400000001ff */
[----:B------:R-:W-:Y:S01]  /*0bf0*/  IMAD.MOV.U32 R4, RZ, RZ, R19 ;  /* 0x000000ffff047224 */ /* 0x000fe200078e0013 */
[----:B------:R-:W-:Y:S01]  /*0c00*/  MOV R20, 0xc30 ;  /* 0x00000c3000147802 */ /* 0x000fe20000000f00 */
[----:B------:R-:W-:-:S07]  /*0c10*/  IMAD.MOV.U32 R5, RZ, RZ, R25 ;  /* 0x000000ffff057224 */ /* 0x000fce00078e0019 */
[----:B------:R-:W-:Y:S05]  /*0c20*/  CALL.REL.NOINC `($__internal_2_$__cuda_sm3x_div_rn_noftz_f32_slowpath) ;  /* 0x0000007000347944 */ /* 0x000fea0003c00000 */
[----:B------:R-:W-:-:S07]  /*0c30*/  IMAD.MOV.U32 R23, RZ, RZ, R4 ;  /* 0x000000ffff177224 */ /* 0x000fce00078e0004 */
.L_x_14:
[----:B------:R-:W-:Y:S05]  /*0c40*/  BSYNC.RECONVERGENT B6 ;  /* 0x0000000000067941 */ /* 0x000fea0003800200 */
.L_x_13:
[-C--:B------:R-:W-:Y:S01]  /*0c50*/  FFMA R31, RZ, R23.reuse, -R22 ;  /* 0x00000017ff1f7223 */ /* 0x080fe20000000816 */
[----:B------:R-:W-:Y:S01]  /*0c60*/  FMUL R25, RZ, R24 ;  /* 0x00000018ff197220 */ /* 0x000fe20000400000 */
[----:B------:R-:W-:Y:S01]  /*0c70*/  FFMA R19, -RZ, R23, R24 ;  /* 0x00000017ff137223 */ /* 0x000fe20000000118 */
[----:B------:R-:W-:Y:S01]  /*0c80*/  BSSY.RECONVERGENT B6, `(.L_x_15) ;  /* 0x0000012000067945 */ /* 0x000fe20003800200 */
[----:B------:R-:W-:Y:S01]  /*0c90*/  FMUL R0, R31, R31 ;  /* 0x0000001f1f007220 */ /* 0x000fe20000400000 */
[----:B------:R-:W-:-:S03]  /*0ca0*/  FFMA R25, RZ, R22, -R25 ;  /* 0x00000016ff197223 */ /* 0x000fc60000000819 */
        /* <DEDUP_REMOVED lines=11> */
.L_x_16:
[----:B------:R-:W-:Y:S01]  /*0d60*/  FMUL.FTZ R3, R4, R5 ;  /* 0x0000000504037220 */ /* 0x000fe20000410000 */
[----:B------:R-:W-:-:S03]  /*0d70*/  FMUL.FTZ R26, R5, 0.5 ;  /* 0x3f000000051a7820 */ /* 0x000fc60000410000 */
[----:B------:R-:W-:-:S04]  /*0d80*/  FFMA R4, -R3, R3, R4 ;  /* 0x0000000303047223 */ /* 0x000fc80000000104 */
[----:B------:R-:W-:-:S07]  /*0d90*/  FFMA R26, R4, R26, R3 ;  /* 0x0000001a041a7223 */ /* 0x000fce0000000003 */
.L_x_17:
[----:B------:R-:W-:Y:S05]  /*0da0*/  BSYNC.RECONVERGENT B6 ;  /* 0x0000000000067941 */ /* 0x000fea0003800200 */
.L_x_15:
        /* <DEDUP_REMOVED lines=15> */
.L_x_19:
[----:B------:R-:W-:Y:S05]  /*0ea0*/  BSYNC.RECONVERGENT B6 ;  /* 0x0000000000067941 */ /* 0x000fea0003800200 */
.L_x_18:
        /* <DEDUP_REMOVED lines=15> */
.L_x_21:
[----:B------:R-:W-:Y:S05]  /*0fa0*/  BSYNC.RECONVERGENT B6 ;  /* 0x0000000000067941 */ /* 0x000fea0003800200 */
.L_x_20:
        /* <DEDUP_REMOVED lines=15> */
.L_x_23:
[----:B------:R-:W-:Y:S05]  /*10a0*/  BSYNC.RECONVERGENT B6 ;  /* 0x0000000000067941 */ /* 0x000fea0003800200 */
.L_x_22:
[----:B------:R-:W0:Y:S02]  /*10b0*/  LDCU UR4, c[0x0][0x39c] ;  /* 0x00007380ff0477ac */ /* 0x000e240008000800 */
[----:B0-----:R-:W-:-:S13]  /*10c0*/  ISETP.GE.AND P0, PT, R27, UR4, PT ;  /* 0x000000041b007c0c */ /* 0x001fda000bf06270 */
[----:B------:R-:W-:Y:S05]  /*10d0*/  @P0 EXIT ;  /* 0x000000000000094d */ /* 0x000fea0003800000 */
[----:B------:R-:W0:Y:S01]  /*10e0*/  MUFU.RCP64H R5, R17 ;  /* 0x0000001100057308 */ /* 0x000e220000001800 */
[----:B------:R-:W-:Y:S01]  /*10f0*/  VIADD R4, R17, 0x300402 ;  /* 0x0030040211047836 */ /* 0x000fe20000000000 */
[----:B------:R-:W-:Y:S04]  /*1100*/  BSSY.RECONVERGENT B0, `(.L_x_24) ;  /* 0x000000e000007945 */ /* 0x000fe80003800200 */
[----:B------:R-:W-:Y:S01]  /*1110*/  FSETP.GEU.AND P0, PT, |R4|, 5.8789094863358348022e-39, PT ;  /* 0x004004020400780b */ /* 0x000fe20003f0e200 */
[----:B0-----:R-:W-:-:S08]  /*1120*/  DFMA R6, R4, -R16, 1 ;  /* 0x3ff000000406742b */ /* 0x001fd00000000810 */
[----:B------:R-:W-:-:S08]  /*1130*/  DFMA R6, R6, R6, R6 ;  /* 0x000000060606722b */ /* 0x000fd00000000006 */
[----:B------:R-:W-:-:S08]  /*1140*/  DFMA R6, R4, R6, R4 ;  /* 0x000000060406722b */ /* 0x000fd00000000004 */
[----:B------:R-:W-:-:S08]  /*1150*/  DFMA R8, R6, -R16, 1 ;  /* 0x3ff000000608742b */ /* 0x000fd00000000810 */
[----:B------:R-:W-:Y:S01]  /*1160*/  DFMA R8, R6, R8, R6 ;  /* 0x000000080608722b */ /* 0x000fe20000000006 */
[----:B------:R-:W-:Y:S10]  /*1170*/  @P0 BRA `(.L_x_25) ;  /* 0x0000000000180947 */ /* 0x000ff40003800000 */
[----:B------:R-:W-:Y:S01]  /*1180*/  LOP3.LUT R0, R17, 0x7fffffff, RZ, 0xc0, !PT ;  /* 0x7fffffff11007812 */ /* 0x000fe200078ec0ff */
[----:B------:R-:W-:Y:S01]  /*1190*/  IMAD.MOV.U32 R11, RZ, RZ, R17 ;  /* 0x000000ffff0b7224 */ /* 0x000fe200078e0011 */
[----:B------:R-:W-:-:S03]  /*11a0*/  MOV R10, R16 ;  /* 0x00000010000a7202 */ /* 0x000fc60000000f00 */
[----:B------:R-:W-:Y:S01]  /*11b0*/  VIADD R3, R0, 0xfff00000 ;  /* 0xfff0000000037836 */ /* 0x000fe20000000000 */
[----:B------:R-:W-:-:S07]  /*11c0*/  MOV R0, 0x11e0 ;  /* 0x000011e000007802 */ /* 0x000fce0000000f00 */
[----:B------:R-:W-:Y:S05]  /*11d0*/  CALL.REL.NOINC `($__internal_3_$__cuda_sm20_dblrcp_rn_slowpath_v3) ;  /* 0x00000060000c7944 */ /* 0x000fea0003c00000 */
.L_x_25:
[----:B------:R-:W-:Y:S05]  /*11e0*/  BSYNC.RECONVERGENT B0 ;  /* 0x0000000000007941 */ /* 0x000fea0003800200 */
.L_x_24:
[----:B------:R-:W0:Y:S01]  /*11f0*/  LDCU UR4, c[0x0][0x39c] ;  /* 0x00007380ff0477ac */ /* 0x000e220008000800 */
[----:B------:R-:W-:Y:S01]  /*1200*/  MOV R4, 0x1 ;  /* 0x0000000100047802 */ /* 0x000fe20000000f00 */
[----:B------:R-:W1:Y:S02]  /*1210*/  F2F.F32.F64 R9, R8 ;  /* 0x0000000800097310 */ /* 0x000e640000301000 */
[C---:B-1----:R-:W-:Y:S01]  /*1220*/  FMUL R31, R9.reuse, R22 ;  /* 0x00000016091f7220 */ /* 0x042fe20000400000 */
[----:B0-----:R-:W-:Y:S01]  /*1230*/  UIADD3 UR4, UPT, UPT, UR4, -0x1, URZ ;  /* 0xffffffff04047890 */ /* 0x001fe2000fffe0ff */
[C---:B------:R-:W-:Y:S01]  /*1240*/  FMUL R26, R9.reuse, R24 ;  /* 0x00000018091a7220 */ /* 0x040fe20000400000 */
[----:B------:R-:W-:-:S07]  /*1250*/  FMUL R25, R9, R23 ;  /* 0x0000001709197220 */ /* 0x000fce0000400000 */
[----:B------:R-:W0:Y:S08]  /*1260*/  I2F.F64 R6, UR4 ;  /* 0x0000000400067d12 */ /* 0x000e300008201c00 */
[----:B0-----:R-:W0:Y:S02]  /*1270*/  MUFU.RCP64H R5, R7 ;  /* 0x0000000700057308 */ /* 0x001e240000001800 */
[----:B0-----:R-:W-:-:S08]  /*1280*/  DFMA R10, -R6, R4, 1 ;  /* 0x3ff00000060a742b */ /* 0x001fd00000000104 */
[----:B------:R-:W-:-:S08]  /*1290*/  DFMA R10, R10, R10, R10 ;  /* 0x0000000a0a0a722b */ /* 0x000fd0000000000a */
[----:B------:R-:W-:-:S08]  /*12a0*/  DFMA R10, R4, R10, R4 ;  /* 0x0000000a040a722b */ /* 0x000fd00000000004 */
[----:B------:R-:W-:-:S08]  /*12b0*/  DFMA R4, -R6, R10, 1 ;  /* 0x3ff000000604742b */ /* 0x000fd0000000010a */
[----:B------:R-:W-:-:S08]  /*12c0*/  DFMA R4, R10, R4, R10 ;  /* 0x000000040a04722b */ /* 0x000fd0000000000a */
[----:B------:R-:W-:-:S08]  /*12d0*/  DMUL R10, R4, 2 ;  /* 0x40000000040a7828 */ /* 0x000fd00000000000 */
[----:B------:R-:W-:-:S08]  /*12e0*/  DFMA R12, -R6, R10, 2 ;  /* 0x40000000060c742b */ /* 0x000fd0000000010a */
[----:B------:R-:W-:-:S10]  /*12f0*/  DFMA R4, R4, R12, R10 ;  /* 0x0000000c0404722b */ /* 0x000fd4000000000a */
[----:B------:R-:W-:-:S05]  /*1300*/  FFMA R0, RZ, R7, R5 ;  /* 0x00000007ff007223 */ /* 0x000fca0000000005 */
[----:B------:R-:W-:-:S13]  /*1310*/  FSETP.GT.AND P0, PT, |R0|, 1.469367938527859385e-39, PT ;  /* 0x001000000000780b */ /* 0x000fda0003f04200 */
[----:B------:R-:W-:Y:S05]  /*1320*/  @P0 BRA `(.L_x_26) ;  /* 0x0000000000140947 */ /* 0x000fea0003800000 */
[----:B------:R-:W-:Y:S01]  /*1330*/  IMAD.MOV.U32 R4, RZ, RZ, RZ ;  /* 0x000000ffff047224 */ /* 0x000fe200078e00ff */
[----:B------:R-:W-:Y:S01]  /*1340*/  MOV R20, 0x1380 ;  /* 0x0000138000147802 */ /* 0x000fe20000000f00 */
[----:B------:R-:W-:Y:S01]  /*1350*/  IMAD.MOV.U32 R5, RZ, RZ, 0x40000000 ;  /* 0x40000000ff057424 */ /* 0x000fe200078e00ff */
[----:B------:R-:W-:-:S07]  /*1360*/  MOV R21, 0x0 ;  /* 0x0000000000157802 */ /* 0x000fce0000000f00 */
[----:B------:R-:W-:Y:S05]  /*1370*/  CALL.REL.NOINC `($__internal_0_$__cuda_sm20_div_rn_f64_full) ;  /* 0x0000006000507944 */ /* 0x000fea0003c00000 */
.L_x_26:
[----:B------:R-:W0:Y:S01]  /*1380*/  LDCU UR4, c[0x0][0x398] ;  /* 0x00007300ff0477ac */ /* 0x000e220008000800 */
[----:B------:R-:W-:Y:S01]  /*1390*/  IMAD.MOV.U32 R8, RZ, RZ, 0x1 ;  /* 0x00000001ff087424 */ /* 0x000fe200078e00ff */
[----:B------:R-:W-:Y:S01]  /*13a0*/  F2F.F32.F64 R36, R4 ;  /* 0x0000000400247310 */ /* 0x000fe20000301000 */
[----:B0-----:R-:W-:-:S09]  /*13b0*/  UIADD3 UR4, UPT, UPT, UR4, -0x1, URZ ;  /* 0xffffffff04047890 */ /* 0x001fd2000fffe0ff */
        /* <DEDUP_REMOVED lines=18> */
[----:B------:R-:W-:Y:S01]  /*14e0*/  IMAD.MOV.U32 R8, RZ, RZ, R4 ;  /* 0x000000ffff087224 */ /* 0x000fe200078e0004 */
[----:B------:R-:W-:-:S07]  /*14f0*/  MOV R9, R5 ;  /* 0x0000000500097202 */ /* 0x000fce0000000f00 */
.L_x_27:
[----:B------:R-:W0:Y:S01]  /*1500*/  LDCU UR4, c[0x0][0x374] ;  /* 0x00006e80ff0477ac */ /* 0x000e220008000800 */
[----:B------:R1:W2:Y:S01]  /*1510*/  F2F.F32.F64 R37, R8 ;  /* 0x0000000800257310 */ /* 0x0002a20000301000 */
[----:B------:R-:W-:Y:S01]  /*1520*/  FMUL R39, R18, R22 ;  /* 0x0000001612277220 */ /* 0x000fe20000400000 */
[CC--:B------:R-:W-:Y:S01]  /*1530*/  FMUL R0, R2.reuse, R23.reuse ;  /* 0x0000001702007220 */ /* 0x0c0fe20000400000 */
[----:B------:R-:W3:Y:S01]  /*1540*/  LDCU UR5, c[0x0][0x370] ;  /* 0x00006e00ff0577ac */ /* 0x000ee20008000800 */
[CC--:B------:R-:W-:Y:S01]  /*1550*/  FMUL R47, R19.reuse, R24.reuse ;  /* 0x00000018132f7220 */ /* 0x0c0fe20000400000 */
[----:B------:R-:W-:Y:S01]  /*1560*/  FFMA R39, R2, R24, -R39 ;  /* 0x0000001802277223 */ /* 0x000fe20000000827 */
[----:B------:R-:W-:Y:S01]  /*1570*/  FFMA R45, R19, R22, -R0 ;  /* 0x00000016132d7223 */ /* 0x000fe20000000800 */
[----:B------:R-:W4:Y:S01]  /*1580*/  LDCU.64 UR36, c[0x0][0x358] ;  /* 0x00006b00ff2477ac */ /* 0x000f220008000a00 */
[----:B------:R-:W-:Y:S01]  /*1590*/  FFMA R47, R18, R23, -R47 ;  /* 0x00000017122f7223 */ /* 0x000fe2000000082f */
[----:B------:R-:W1:Y:S01]  /*15a0*/  LDCU UR38, c[0x0][0x398] ;  /* 0x00007300ff2677ac */ /* 0x000e620008000800 */
[----:B0-----:R-:W-:-:S02]  /*15b0*/  IMAD R30, R30, UR4, RZ ;  /* 0x000000041e1e7c24 */ /* 0x001fc4000f8e02ff */
[----:B--23--:R-:W-:-:S07]  /*15c0*/  IMAD R29, R29, UR5, RZ ;  /* 0x000000051d1d7c24 */ /* 0x00cfce000f8e02ff */
.L_x_42:
[----:B0-----:R-:W0:Y:S01]  /*15d0*/  LDC R5, c[0x0][0x398] ;  /* 0x0000e600ff057b82 */ /* 0x001e220000000800 */
[----:B------:R-:W-:Y:S01]  /*15e0*/  BSSY.RECONVERGENT B7, `(.L_x_28) ;  /* 0x000008f000077945 */ /* 0x000fe20003800200 */
[----:B0-----:R-:W-:-:S13]  /*15f0*/  ISETP.GE.AND P0, PT, R28, R5, PT ;  /* 0x000000051c00720c */ /* 0x001fda0003f06270 */
[----:B------:R-:W-:Y:S05]  /*1600*/  @P0 BRA `(.L_x_29) ;  /* 0x0000000800300947 */ /* 0x000fea0003800000 */
[----:B------:R-:W0:Y:S01]  /*1610*/  LDCU UR4, c[0x0][0x39c] ;  /* 0x00007380ff0477ac */ /* 0x000e220008000800 */
[----:B------:R-:W-:Y:S01]  /*1620*/  I2FP.F32.S32 R5, R5 ;  /* 0x0000000500057245 */ /* 0x000fe20000201400 */
[----:B------:R-:W-:Y:S01]  /*1630*/  BSSY.RECONVERGENT B6, `(.L_x_30) ;  /* 0x0000011000067945 */ /* 0x000fe20003800200 */
[----:B------:R-:W-:Y:S02]  /*1640*/  I2FP.F32.U32 R3, R27 ;  /* 0x0000001b00037245 */ /* 0x000fe40000201000 */
[----:B------:R-:W2:Y:S03]  /*1650*/  MUFU.RCP R4, R5 ;  /* 0x0000000500047308 */ /* 0x000ea60000001000 */
[----:B------:R-:W-:Y:S01]  /*1660*/  FFMA R0, R36, R3, -1 ;  /* 0xbf80000024007423 */ /* 0x000fe20000000003 */
[----:B0-----:R-:W-:Y:S01]  /*1670*/  I2FP.F32.U32 R7, UR4 ;  /* 0x0000000400077c45 */ /* 0x001fe20008201000 */
[----:B--2---:R-:W-:-:S04]  /*1680*/  FFMA R3, -R5, R4, 1 ;  /* 0x3f80000005037423 */ /* 0x004fc80000000104 */
[----:B------:R-:W-:Y:S01]  /*1690*/  FMUL R0, R0, R7 ;  /* 0x0000000700007220 */ /* 0x000fe20000400000 */
[----:B------:R-:W-:-:S03]  /*16a0*/  FFMA R3, R4, R3, R4 ;  /* 0x0000000304037223 */ /* 0x000fc60000000004 */
[----:B------:R-:W0:Y:S01]  /*16b0*/  FCHK P0, R0, R5 ;  /* 0x0000000500007302 */ /* 0x000e220000000000 */
[----:B------:R-:W-:-:S04]  /*16c0*/  FFMA R4, R0, R3, RZ ;  /* 0x0000000300047223 */ /* 0x000fc800000000ff */
[----:B------:R-:W-:-:S04]  /*16d0*/  FFMA R6, -R5, R4, R0 ;  /* 0x0000000405067223 */ /* 0x000fc80000000100 */
[----:B------:R-:W-:Y:S01]  /*16e0*/  FFMA R4, R3, R6, R4 ;  /* 0x0000000603047223 */ /* 0x000fe20000000004 */
[----:B0-----:R-:W-:Y:S06]  /*16f0*/  @!P0 BRA `(.L_x_31) ;  /* 0x0000000000108947 */ /* 0x001fec0003800000 */
[----:B------:R-:W-:Y:S01]  /*1700*/  IMAD.MOV.U32 R4, RZ, RZ, R0 ;  /* 0x000000ffff047224 */ /* 0x000fe200078e0000 */
[----:B------:R-:W-:Y:S01]  /*1710*/  MOV R20, 0x1740 ;  /* 0x0000174000147802 */ /* 0x000fe20000000f00 */
[----:B------:R-:W-:-:S07]  /*1720*/  IMAD.MOV.U32 R21, RZ, RZ, 0x0 ;  /* 0x00000000ff157424 */ /* 0x000fce00078e00ff */
[----:B-1--4-:R-:W-:Y:S05]  /*1730*/  CALL.REL.NOINC `($__internal_2_$__cuda_sm3x_div_rn_noftz_f32_slowpath) ;  /* 0x0000006400707944 */ /* 0x012fea0003c00000 */
.L_x_31:
[----:B-1--4-:R-:W-:Y:S05]  /*1740*/  BSYNC.RECONVERGENT B6 ;  /* 0x0000000000067941 */ /* 0x012fea0003800200 */
.L_x_30:
[----:B------:R-:W0:Y:S01]  /*1750*/  LDCU UR4, c[0x0][0x39c] ;  /* 0x00007380ff0477ac */ /* 0x000e220008000800 */
[----:B------:R-:W-:Y:S01]  /*1760*/  LOP3.LUT R61, RZ, R27, RZ, 0x33, !PT ;  /* 0x0000001bff3d7212 */ /* 0x000fe200078e33ff */
[-C--:B------:R-:W-:Y:S01]  /*1770*/  FMUL R53, R47, R4.reuse ;  /* 0x000000042f357220 */ /* 0x080fe20000400000 */
[-C--:B------:R-:W-:Y:S01]  /*1780*/  FMUL R55, R45, R4.reuse ;  /* 0x000000042d377220 */ /* 0x080fe20000400000 */
[----:B------:R-:W-:Y:S01]  /*1790*/  FMUL R44, R39, R4 ;  /* 0x00000004272c7220 */ /* 0x000fe20000400000 */
[----:B------:R-:W-:Y:S01]  /*17a0*/  MOV R38, R28 ;  /* 0x0000001c00267202 */ /* 0x000fe20000000f00 */
[----:B0-----:R-:W-:-:S07]  /*17b0*/  VIADD R61, R61, UR4 ;  /* 0x000000043d3d7c36 */ /* 0x001fce0008000000 */
.L_x_41:
[----:B------:R-:W-:Y:S01]  /*17c0*/  I2FP.F32.S32 R0, R38 ;  /* 0x0000002600007245 */ /* 0x000fe20000201400 */
[----:B------:R-:W-:Y:S04]  /*17d0*/  BSSY.RECONVERGENT B6, `(.L_x_32) ;  /* 0x0000018000067945 */ /* 0x000fe80003800200 */
[----:B------:R-:W-:-:S04]  /*17e0*/  FFMA R0, R37, R0, -1 ;  /* 0xbf80000025007423 */ /* 0x000fc80000000000 */
[C---:B0-----:R-:W-:Y:S01]  /*17f0*/  FFMA R3, R0.reuse, R18, R55 ;  /* 0x0000001200037223 */ /* 0x041fe20000000037 */
[C---:B------:R-:W-:Y:S01]  /*1800*/  FFMA R22, R0.reuse, R2, R53 ;  /* 0x0000000200167223 */ /* 0x040fe20000000035 */
[----:B------:R-:W-:Y:S02]  /*1810*/  FFMA R0, R0, R19, R44 ;  /* 0x0000001300007223 */ /* 0x000fe4000000002c */
[----:B------:R-:W-:Y:S01]  /*1820*/  FADD R16, R26, R3 ;  /* 0x000000031a107221 */ /* 0x000fe20000000000 */
[----:B------:R-:W-:Y:S01]  /*1830*/  FADD R22, R31, R22 ;  /* 0x000000161f167221 */ /* 0x000fe20000000000 */
[----:B------:R-:W-:Y:S02]  /*1840*/  FADD R17, R25, R0 ;  /* 0x0000000019117221 */ /* 0x000fe40000000000 */
[----:B------:R-:W-:-:S04]  /*1850*/  FMUL R3, R16, R16 ;  /* 0x0000001010037220 */ /* 0x000fc80000400000 */
[----:B------:R-:W-:-:S04]  /*1860*/  FFMA R4, R22, R22, R3 ;  /* 0x0000001616047223 */ /* 0x000fc80000000003 */
[----:B------:R-:W-:-:S04]  /*1870*/  FFMA R4, R17, R17, R4 ;  /* 0x0000001111047223 */ /* 0x000fc80000000004 */
[----:B------:R-:W-:Y:S01]  /*1880*/  VIADD R0, R4, 0xf3000000 ;  /* 0xf300000004007836 */ /* 0x000fe20000000000 */
[----:B------:R0:W1:Y:S04]  /*1890*/  MUFU.RSQ R3, R4 ;  /* 0x0000000400037308 */ /* 0x0000680000001400 */
[----:B------:R-:W-:-:S13]  /*18a0*/  ISETP.GT.U32.AND P0, PT, R0, 0x727fffff, PT ;  /* 0x727fffff0000780c */ /* 0x000fda0003f04070 */
[----:B01----:R-:W-:Y:S05]  /*18b0*/  @!P0 BRA `(.L_x_33) ;  /* 0x0000000000148947 */ /* 0x003fea0003800000 */
[----:B------:R-:W-:Y:S01]  /*18c0*/  HFMA2 R21, -RZ, RZ, 0, 0 ;  /* 0x00000000ff157431 */ /* 0x000fe200000001ff */
[----:B------:R-:W-:-:S07]  /*18d0*/  MOV R20, 0x18f0 ;  /* 0x000018f000147802 */ /* 0x000fce0000000f00 */
[----:B------:R-:W-:Y:S05]  /*18e0*/  CALL.REL.NOINC `($__internal_1_$__cuda_sm20_sqrt_rn_f32_slowpath) ;  /* 0x0000006000947944 */ /* 0x000fea0003c00000 */
[----:B------:R-:W-:Y:S01]  /*18f0*/  IMAD.MOV.U32 R23, RZ, RZ, R4 ;  /* 0x000000ffff177224 */ /* 0x000fe200078e0004 */
[----:B------:R-:W-:Y:S06]  /*1900*/  BRA `(.L_x_34) ;  /* 0x0000000000107947 */ /* 0x000fec0003800000 */
.L_x_33:
[----:B------:R-:W-:Y:S01]  /*1910*/  FMUL.FTZ R23, R4, R3 ;  /* 0x0000000304177220 */ /* 0x000fe20000410000 */
[----:B------:R-:W-:-:S03]  /*1920*/  FMUL.FTZ R0, R3, 0.5 ;  /* 0x3f00000003007820 */ /* 0x000fc60000410000 */
[----:B------:R-:W-:-:S04]  /*1930*/  FFMA R4, -R23, R23, R4 ;  /* 0x0000001717047223 */ /* 0x000fc80000000104 */
[----:B------:R-:W-:-:S07]  /*1940*/  FFMA R23, R4, R0, R23 ;  /* 0x0000000004177223 */ /* 0x000fce0000000017 */
.L_x_34:
[----:B------:R-:W-:Y:S05]  /*1950*/  BSYNC.RECONVERGENT B6 ;  /* 0x0000000000067941 */ /* 0x000fea0003800200 */
.L_x_32:
        /* <DEDUP_REMOVED lines=15> */
.L_x_36:
[----:B------:R-:W-:Y:S05]  /*1a50*/  BSYNC.RECONVERGENT B6 ;  /* 0x0000000000067941 */ /* 0x000fea0003800200 */
.L_x_35:
        /* <DEDUP_REMOVED lines=15> */
.L_x_38:
[----:B------:R-:W-:Y:S05]  /*1b50*/  BSYNC.RECONVERGENT B6 ;  /* 0x0000000000067941 */ /* 0x000fea0003800200 */
.L_x_37:
        /* <DEDUP_REMOVED lines=15> */
.L_x_40:
[----:B------:R-:W-:Y:S05]  /*1c50*/  BSYNC.RECONVERGENT B6 ;  /* 0x0000000000067941 */ /* 0x000fea0003800200 */
.L_x_39:
[----:B------:R-:W0:Y:S01]  /*1c60*/  LDC.64 R16, c[0x0][0x3c8] ;  /* 0x0000f200ff107b82 */ /* 0x000e220000000a00 */
[----:B------:R-:W1:Y:S01]  /*1c70*/  LDCU.64 UR4, c[0x0][0x380] ;  /* 0x00007000ff0477ac */ /* 0x000e620008000a00 */
[----:B------:R-:W-:Y:S01]  /*1c80*/  IMAD.MOV.U32 R8, RZ, RZ, R24 ;  /* 0x000000ffff087224 */ /* 0x000fe200078e0018 */
[----:B------:R-:W-:Y:S01]  /*1c90*/  MOV R9, R22 ;  /* 0x0000001600097202 */ /* 0x000fe20000000f00 */
[----:B------:R-:W-:Y:S01]  /*1ca0*/  IMAD.MOV.U32 R21, RZ, RZ, 0x0 ;  /* 0x00000000ff157424 */ /* 0x000fe200078e00ff */
[----:B------:R-:W2:Y:S01]  /*1cb0*/  LDCU.64 UR8, c[0x0][0x3b0] ;  /* 0x00007600ff0877ac */ /* 0x000ea20008000a00 */
[----:B------:R-:W-:Y:S02]  /*1cc0*/  MOV R20, 0x1df0 ;  /* 0x00001df000147802 */ /* 0x000fe40000000f00 */
[----:B------:R-:W3:Y:S01]  /*1cd0*/  LDC R0, c[0x0][0x3d4] ;  /* 0x0000f500ff007b82 */ /* 0x000ee20000000800 */
[----:B------:R-:W4:Y:S01]  /*1ce0*/  LDCU.64 UR10, c[0x0][0x3b8] ;  /* 0x00007700ff0a77ac */ /* 0x000f220008000a00 */
[----:B------:R-:W5:Y:S06]  /*1cf0*/  LDCU UR6, c[0x0][0x388] ;  /* 0x00007100ff0677ac */ /* 0x000f6c0008000800 */
[----:B------:R-:W5:Y:S01]  /*1d00*/  LDC.64 R6, c[0x0][0x3c0] ;  /* 0x0000f000ff067b82 */ /* 0x000f620000000a00 */
[----:B------:R-:W3:Y:S01]  /*1d10*/  LDCU UR7, c[0x0][0x3d0] ;  /* 0x00007a00ff0777ac */ /* 0x000ee20008000800 */
[----:B-1----:R-:W-:Y:S01]  /*1d20*/  IMAD.U32 R4, RZ, RZ, UR4 ;  /* 0x00000004ff047e24 */ /* 0x002fe2000f8e00ff */
[----:B------:R-:W-:Y:S01]  /*1d30*/  MOV R5, UR5 ;  /* 0x0000000500057c02 */ /* 0x000fe20008000f00 */
[----:B--2---:R-:W-:Y:S01]  /*1d40*/  IMAD.U32 R12, RZ, RZ, UR8 ;  /* 0x00000008ff0c7e24 */ /* 0x004fe2000f8e00ff */
[----:B0-----:R-:W-:Y:S01]  /*1d50*/  STL.64 [R1+0x8], R16 ;  /* 0x0000081001007387 */ /* 0x001fe20000100a00 */
[----:B------:R-:W-:Y:S01]  /*1d60*/  IMAD.U32 R13, RZ, RZ, UR9 ;  /* 0x00000009ff0d7e24 */ /* 0x000fe2000f8e00ff */
[----:B----4-:R-:W-:Y:S01]  /*1d70*/  MOV R11, UR10 ;  /* 0x0000000a000b7c02 */ /* 0x010fe20008000f00 */
[----:B------:R-:W-:Y:S01]  /*1d80*/  IMAD.U32 R14, RZ, RZ, UR11 ;  /* 0x0000000bff0e7e24 */ /* 0x000fe2000f8e00ff */
[----:B---3--:R-:W-:Y:S01]  /*1d90*/  STL [R1+0x10], R0 ;  /* 0x0000100001007387 */ /* 0x008fe20000100800 */
[----:B------:R-:W-:-:S03]  /*1da0*/  MOV R15, UR7 ;  /* 0x00000007000f7c02 */ /* 0x000fc60008000f00 */
[----:B-----5:R0:W-:Y:S02]  /*1db0*/  STL.64 [R1], R6 ;  /* 0x0000000601007387 */ /* 0x0201e40000100a00 */
[----:B0-----:R-:W-:Y:S02]  /*1dc0*/  IMAD.MOV.U32 R7, RZ, RZ, RZ ;  /* 0x000000ffff077224 */ /* 0x001fe400078e00ff */
[----:B------:R-:W-:-:S07]  /*1dd0*/  IMAD.U32 R6, RZ, RZ, UR6 ;  /* 0x00000006ff067e24 */ /* 0x000fce000f8e00ff */
[----:B------:R-:W-:Y:S05]  /*1de0*/  CALL.REL.NOINC `($_Z13kernel_render4vec3S_iidP6uchar4S1_iiP4trigP5Lightii$_Z3ray4vec3S_iP6uchar4iiP4trigP5Lightii) ;  /* 0x0000000000507944 */ /* 0x000fea0003c00000 */
[----:B------:R-:W0:Y:S01]  /*1df0*/  LDC.64 R6, c[0x0][0x3a8] ;  /* 0x0000ea00ff067b82 */ /* 0x000e220000000a00 */
[C---:B------:R-:W-:Y:S02]  /*1e00*/  PRMT R8, R4.reuse, 0x7773, RZ ;  /* 0x0000777304087816 */ /* 0x040fe400000000ff */
[C---:B------:R-:W-:Y:S02]  /*1e10*/  PRMT R5, R4.reuse, 0x7772, RZ ;  /* 0x0000777204057816 */ /* 0x040fe400000000ff */
[C---:B------:R-:W-:Y:S02]  /*1e20*/  PRMT R0, R4.reuse, 0x7770, RZ ;  /* 0x0000777004007816 */ /* 0x040fe400000000ff */
[----:B------:R-:W-:Y:S02]  /*1e30*/  PRMT R3, R4, 0x7771, RZ ;  /* 0x0000777104037816 */ /* 0x000fe400000000ff */
[----:B------:R-:W-:Y:S01]  /*1e40*/  PRMT R8, R5, 0x3340, R8 ;  /* 0x0000334005087816 */ /* 0x000fe20000000008 */
[--C-:B------:R-:W-:Y:S01]  /*1e50*/  IMAD R5, R61, UR38, R38.reuse ;  /* 0x000000263d057c24 */ /* 0x100fe2000f8e0226 */
[----:B------:R-:W-:Y:S01]  /*1e60*/  PRMT R3, R0, 0x3340, R3 ;  /* 0x0000334000037816 */ /* 0x000fe20000000003 */
[----:B------:R-:W-:-:S03]  /*1e70*/  IMAD.IADD R38, R29, 0x1, R38 ;  /* 0x000000011d267824 */ /* 0x000fc600078e0226 */
[----:B------:R-:W-:Y:S02]  /*1e80*/  PRMT R3, R3, 0x5410, R8 ;  /* 0x0000541003037816 */ /* 0x000fe40000000008 */
[----:B------:R-:W-:Y:S01]  /*1e90*/  ISETP.GE.AND P0, PT, R38, UR38, PT ;  /* 0x0000002626007c0c */ /* 0x000fe2000bf06270 */
[----:B0-----:R-:W-:-:S05]  /*1ea0*/  IMAD.WIDE R4, R5, 0x4, R6 ;  /* 0x0000000405047825 */ /* 0x001fca00078e0206 */
[----:B------:R0:W-:Y:S07]  /*1eb0*/  STG.E desc[UR36][R4.64], R3 ;  /* 0x0000000304007986 */ /* 0x0001ee000c101924 */
[----:B------:R-:W-:Y:S05]  /*1ec0*/  @!P0 BRA `(.L_x_41) ;  /* 0xfffffff8003c8947 */ /* 0x000fea000383ffff */
.L_x_29:
[----:B-1--4-:R-:W-:Y:S05]  /*1ed0*/  BSYNC.RECONVERGENT B7 ;  /* 0x0000000000077941 */ /* 0x012fea0003800200 */
.L_x_28:
[----:B------:R-:W1:Y:S01]  /*1ee0*/  LDCU UR4, c[0x0][0x39c] ;  /* 0x00007380ff0477ac */ /* 0x000e620008000800 */
[----:B------:R-:W-:-:S04]  /*1ef0*/  IADD3 R27, PT, PT, R30, R27, RZ ;  /* 0x0000001b1e1b7210 */ /* 0x000fc80007ffe0ff */
[----:B-1----:R-:W-:-:S13]  /*1f00*/  ISETP.GE.AND P0, PT, R27, UR4, PT ;  /* 0x000000041b007c0c */ /* 0x002fda000bf06270 */
[----:B------:R-:W-:Y:S05]  /*1f10*/  @!P0 BRA `(.L_x_42) ;  /* 0xfffffff400ac8947 */ /* 0x000fea000383ffff */
[----:B------:R-:W-:Y:S05]  /*1f20*/  EXIT ;  /* 0x000000000000794d */ /* 0x000fea0003800000 */
        .type           $_Z13kernel_render4vec3S_iidP6uchar4S1_iiP4trigP5Lightii$_Z3ray4vec3S_iP6uchar4iiP4trigP5Lightii,@function
        .size           $_Z13kernel_render4vec3S_iidP6uchar4S1_iiP4trigP5Lightii$_Z3ray4vec3S_iP6uchar4iiP4trigP5Lightii,($_Z13kernel_render4vec3S_iidP6uchar4S1_iiP4trigP5Lightii$_Z7refractRK4vec3S1_ff - $_Z13kernel_render4vec3S_iidP6uchar4S1_iiP4trigP5Lightii$_Z3ray4vec3S_iP6uchar4iiP4trigP5Lightii)
$_Z13kernel_render4vec3S_iidP6uchar4S1_iiP4trigP5Lightii$_Z3ray4vec3S_iP6uchar4iiP4trigP5Lightii:
[----:B------:R-:W-:-:S05]  /*1f30*/  VIADD R1, R1, 0xfffffeb0 ;  /* 0xfffffeb001017836 */ /* 0x000fca0000000000 */
[----:B------:R-:W-:Y:S04]  /*1f40*/  STL [R1+0x148], R143 ;  /* 0x0001488f01007387 */ /* 0x000fe80000100800 */
        /* <DEDUP_REMOVED lines=55> */
[----:B------:R0:W-:Y:S04]  /*22c0*/  STL [R1+0x10c], R111 ;  /* 0x00010c6f01007387 */ /* 0x0001e80000100800 */
[----:B------:R1:W-:Y:S04]  /*22d0*/  STL [R1+0x108], R110 ;  /* 0x0001086e01007387 */ /* 0x0003e80000100800 */
[----:B------:R2:W-:Y:S01]  /*22e0*/  STL [R1+0x104], R109 ;  /* 0x0001046d01007387 */ /* 0x0005e20000100800 */
[----:B0-----:R-:W0:Y:S05]  /*22f0*/  BMOV.32.CLEAR R111, B9 ;  /* 0x00000000096f7355 */ /* 0x001e2a0000100000 */
[----:B------:R3:W-:Y:S01]  /*2300*/  STL [R1+0x100], R108 ;  /* 0x0001006c01007387 */ /* 0x0007e20000100800 */
[----:B-1----:R-:W1:Y:S05]  /*2310*/  BMOV.32.CLEAR R110, B8 ;  /* 0x00000000086e7355 */ /* 0x002e6a0000100000 */
[----:B--2---:R-:W2:Y:S05]  /*2320*/  BMOV.32.CLEAR R109, B7 ;  /* 0x00000000076d7355 */ /* 0x004eaa0000100000 */
[----:B---3--:R-:W3:Y:S05]  /*2330*/  BMOV.32.CLEAR R108, B6 ;  /* 0x00000000066c7355 */ /* 0x008eea0000100000 */
[----:B------:R4:W-:Y:S04]  /*2340*/  STL [R1+0xa4], R61 ;  /* 0x0000a43d01007387 */ /* 0x0009e80000100800 */
[----:B------:R0:W-:Y:S04]  /*2350*/  STL [R1+0xa0], R60 ;  /* 0x0000a03c01007387 */ /* 0x0001e80000100800 */
[----:B------:R1:W-:Y:S01]  /*2360*/  STL [R1+0x60], R28 ;  /* 0x0000601c01007387 */ /* 0x0003e20000100800 */
[----:B----4-:R-:W-:-:S03]  /*2370*/  IMAD.MOV.U32 R61, RZ, RZ, R13 ;  /* 0x000000ffff3d7224 */ /* 0x010fc600078e000d */
[----:B------:R4:W-:Y:S01]  /*2380*/  STL [R1+0x5c], R27 ;  /* 0x00005c1b01007387 */ /* 0x0009e20000100800 */
[----:B0-----:R-:W-:-:S03]  /*2390*/  MOV R60, R12 ;  /* 0x0000000c003c7202 */ /* 0x001fc60000000f00 */
[----:B------:R0:W-:Y:S01]  /*23a0*/  STL [R1+0x50], R24 ;  /* 0x0000501801007387 */ /* 0x0001e20000100800 */
[----:B-1----:R-:W-:-:S03]  /*23b0*/  IMAD.MOV.U32 R28, RZ, RZ, R15 ;  /* 0x000000ffff1c7224 */ /* 0x002fc600078e000f */
[----:B------:R1:W-:Y:S01]  /*23c0*/  STL [R1+0x4c], R23 ;  /* 0x00004c1701007387 */ /* 0x0003e20000100800 */
[----:B----4-:R-:W-:-:S03]  /*23d0*/  IMAD.MOV.U32 R27, RZ, RZ, R8 ;  /* 0x000000ffff1b7224 */ /* 0x010fc600078e0008 */
[----:B------:R4:W-:Y:S01]  /*23e0*/  STL [R1+0x48], R22 ;  /* 0x0000481601007387 */ /* 0x0009e20000100800 */
[----:B0-----:R-:W-:-:S03]  /*23f0*/  IMAD.MOV.U32 R24, RZ, RZ, R4 ;  /* 0x000000ffff187224 */ /* 0x001fc600078e0004 */
[----:B------:R0:W-:Y:S01]  /*2400*/  STL [R1+0x3c], R19 ;  /* 0x00003c1301007387 */ /* 0x0001e20000100800 */
[----:B-1----:R-:W-:-:S03]  /*2410*/  IMAD.MOV.U32 R23, RZ, RZ, R7 ;  /* 0x000000ffff177224 */ /* 0x002fc600078e0007 */
[----:B------:R1:W-:Y:S01]  /*2420*/  STL [R1+0x38], R18 ;  /* 0x0000381201007387 */ /* 0x0003e20000100800 */
[----:B----4-:R-:W-:-:S03]  /*2430*/  MOV R22, R14 ;  /* 0x0000000e00167202 */ /* 0x010fc60000000f00 */
[----:B------:R4:W-:Y:S01]  /*2440*/  STL [R1+0x34], R17 ;  /* 0x0000341101007387 */ /* 0x0009e20000100800 */
[----:B0-----:R-:W-:-:S03]  /*2450*/  IMAD.MOV.U32 R19, RZ, RZ, R5 ;  /* 0x000000ffff137224 */ /* 0x001fc600078e0005 */
[----:B------:R0:W-:Y:S01]  /*2460*/  STL [R1+0x30], R16 ;  /* 0x0000301001007387 */ /* 0x0001e20000100800 */
[----:B-1----:R-:W-:-:S03]  /*2470*/  MOV R18, R6 ;  /* 0x0000000600127202 */ /* 0x002fc60000000f00 */
[----:B------:R1:W-:Y:S01]  /*2480*/  STL [R1+0x2c], R2 ;  /* 0x00002c0201007387 */ /* 0x0003e20000100800 */
[----:B----4-:R-:W-:Y:S01]  /*2490*/  MOV R17, R10 ;  /* 0x0000000a00117202 */ /* 0x010fe20000000f00 */
[----:B0-----:R-:W-:Y:S02]  /*24a0*/  IMAD.MOV.U32 R16, RZ, RZ, R9 ;  /* 0x000000ffff107224 */ /* 0x001fe400078e0009 */
[----:B-1----:R-:W-:Y:S01]  /*24b0*/  IMAD.MOV.U32 R2, RZ, RZ, R11 ;  /* 0x000000ffff027224 */ /* 0x002fe200078e000b */
[----:B------:R-:W4:Y:S04]  /*24c0*/  LDL R54, [R1+0x160] ;  /* 0x0001600001367983 */ /* 0x000f280000100800 */
[----:B------:R0:W5:Y:S01]  /*24d0*/  LDL.64 R62, [R1+0x150] ;  /* 0x00015000013e7983 */ /* 0x0001620000100a00 */
[----:B------:R-:W1:Y:S01]  /*24e0*/  LDCU UR4, c[0x0][0x2f8] ;  /* 0x00005f00ff0477ac */ /* 0x000e620008000800 */
[----:B------:R-:W-:Y:S01]  /*24f0*/  VIADD R38, R1, 0x14 ;  /* 0x0000001401267836 */ /* 0x000fe20000000000 */
[----:B------:R-:W-:Y:S01]  /*2500*/  BSSY.RECONVERGENT B9, `(.L_x_43) ;  /* 0x00003c1000097945 */ /* 0x000fe20003800200 */
[----:B------:R0:W-:Y:S01]  /*2510*/  STL [R1+0x14], R27 ;  /* 0x0000141b01007387 */ /* 0x0001e20000100800 */
[----:B------:R-:W2:Y:S01]  /*2520*/  LDCU UR5, c[0x0][0x2fc] ;  /* 0x00005f80ff0577ac */ /* 0x000ea20008000800 */
[----:B------:R-:W-:-:S02]  /*2530*/  PRMT R25, RZ, 0x7610, R25 ;  /* 0x00007610ff197816 */ /* 0x000fc40000000019 */
[----:B------:R0:W-:Y:S01]  /*2540*/  STL.64 [R1+0x18], R16 ;  /* 0x0000181001007387 */ /* 0x0001e20000100a00 */
[----:B------:R-:W-:Y:S02]  /*2550*/  PRMT R0, RZ, 0x7610, R0 ;  /* 0x00007610ff007816 */ /* 0x000fe40000000000 */
[----:B------:R-:W-:Y:S02]  /*2560*/  PRMT R3, RZ, 0x7610, R3 ;  /* 0x00007610ff037816 */ /* 0x000fe40000000003 */
[----:B------:R-:W-:Y:S02]  /*2570*/  PRMT R103, RZ, 0x7610, R103 ;  /* 0x00007610ff677816 */ /* 0x000fe40000000067 */
[----:B-1----:R-:W-:-:S04]  /*2580*/  IADD3 R38, P1, PT, R38, UR4, RZ ;  /* 0x0000000426267c10 */ /* 0x002fc8000ff3e0ff */
[----:B--2---:R-:W-:Y:S02]  /*2590*/  IADD3.X R31, PT, PT, RZ, UR5, RZ, P1, !PT ;  /* 0x00000005ff1f7c10 */ /* 0x004fe40008ffe4ff */
[----:B----4-:R-:W-:-:S13]  /*25a0*/  ISETP.GT.AND P0, PT, R23, R54, PT ;  /* 0x000000361700720c */ /* 0x010fda0003f04270 */
[----:B0--3--:R-:W-:Y:S05]  /*25b0*/  @P0 BRA `(.L_x_44) ;  /* 0x0000003800d40947 */ /* 0x009fea0003800000 */
[----:B------:R-:W0:Y:S01]  /*25c0*/  LDC.64 R140, c[0x0][0x358] ;  /* 0x0000d600ff8c7b82 */ /* 0x000e220000000a00 */
[----:B------:R-:W-:Y:S02]  /*25d0*/  HFMA2 R29, -RZ, RZ, 0, 0 ;  /* 0x00000000ff1d7431 */ /* 0x000fe400000001ff */
[----:B------:R-:W-:Y:S02]  /*25e0*/  IMAD.MOV.U32 R39, RZ, RZ, 0x7f7fffff ;  /* 0x7f7fffffff277424 */ /* 0x000fe400078e00ff */
[----:B------:R-:W-:-:S07]  /*25f0*/  IMAD.MOV.U32 R102, RZ, RZ, -0x1 ;  /* 0xffffffffff667424 */ /* 0x000fce00078e00ff */
.L_x_53:
[C---:B0-----:R-:W-:Y:S01]  /*2600*/  R2UR UR14, R140.reuse ;  /* 0x000000008c0e72ca */ /* 0x041fe200000e0000 */
[----:B-----5:R-:W-:Y:S01]  /*2610*/  IMAD.WIDE.U32 R4, R29, 0x4c, R62 ;  /* 0x0000004c1d047825 */ /* 0x020fe200078e003e */
[C---:B------:R-:W-:Y:S02]  /*2620*/  R2UR UR15, R141.reuse ;  /* 0x000000008d0f72ca */ /* 0x040fe400000e0000 */
[C---:B------:R-:W-:Y:S02]  /*2630*/  R2UR UR20, R140.reuse ;  /* 0x000000008c1472ca */ /* 0x040fe400000e0000 */
[C---:B------:R-:W-:Y:S02]  /*2640*/  R2UR UR21, R141.reuse ;  /* 0x000000008d1572ca */ /* 0x040fe400000e0000 */
[----:B------:R-:W-:Y:S02]  /*2650*/  R2UR UR10, R140 ;  /* 0x000000008c0a72ca */ /* 0x000fe400000e0000 */
[----:B------:R-:W-:-:S02]  /*2660*/  R2UR UR11, R141 ;  /* 0x000000008d0b72ca */ /* 0x000fc400000e0000 */
[C---:B------:R-:W-:Y:S02]  /*2670*/  R2UR UR18, R140.reuse ;  /* 0x000000008c1272ca */ /* 0x040fe400000e0000 */
[C---:B------:R-:W-:Y:S01]  /*2680*/  R2UR UR19, R141.reuse ;  /* 0x000000008d1372ca */ /* 0x040fe200000e0000 */
[----:B------:R-:W2:Y:S01]  /*2690*/  LDG.E R47, desc[UR14][R4.64+0x8] ;  /* 0x0000080e042f7981 */ /* 0x000ea2000c1e1900 */
[C---:B------:R-:W-:Y:S02]  /*26a0*/  R2UR UR6, R140.reuse ;  /* 0x000000008c0672ca */ /* 0x040fe400000e0000 */
[C---:B------:R-:W-:Y:S01]  /*26b0*/  R2UR UR7, R141.reuse ;  /* 0x000000008d0772ca */ /* 0x040fe200000e0000 */
[----:B------:R-:W2:Y:S01]  /*26c0*/  LDG.E R26, desc[UR20][R4.64+0x20] ;  /* 0x00002014041a7981 */ /* 0x000ea2000c1e1900 */
[C---:B------:R-:W-:Y:S02]  /*26d0*/  R2UR UR16, R140.reuse ;  /* 0x000000008c1072ca */ /* 0x040fe400000e0000 */
[----:B------:R-:W-:Y:S01]  /*26e0*/  R2UR UR17, R141 ;  /* 0x000000008d1172ca */ /* 0x000fe200000e0000 */
[----:B------:R-:W3:Y:S01]  /*26f0*/  LDG.E R46, desc[UR10][R4.64+0x4] ;  /* 0x0000040a042e7981 */ /* 0x000ee2000c1e1900 */
[----:B------:R-:W-:-:S02]  /*2700*/  R2UR UR8, R140 ;  /* 0x000000008c0872ca */ /* 0x000fc400000e0000 */
[C---:B------:R-:W-:Y:S01]  /*2710*/  R2UR UR9, R141.reuse ;  /* 0x000000008d0972ca */ /* 0x040fe200000e0000 */
[----:B------:R-:W3:Y:S01]  /*2720*/  LDG.E R36, desc[UR18][R4.64+0x1c] ;  /* 0x00001c1204247981 */ /* 0x000ee2000c1e1900 */
[C---:B------:R-:W-:Y:S02]  /*2730*/  R2UR UR4, R140.reuse ;  /* 0x000000008c0472ca */ /* 0x040fe400000e0000 */
[C---:B------:R-:W-:Y:S01]  /*2740*/  R2UR UR5, R141.reuse ;  /* 0x000000008d0572ca */ /* 0x040fe200000e0000 */
[----:B------:R-:W4:Y:S01]  /*2750*/  LDG.E R9, desc[UR6][R4.64] ;  /* 0x0000000604097981 */ /* 0x000f22000c1e1900 */
[----:B------:R-:W-:Y:S02]  /*2760*/  R2UR UR12, R140 ;  /* 0x000000008c0c72ca */ /* 0x000fe400000e0000 */
[----:B------:R-:W-:Y:S01]  /*2770*/  R2UR UR13, R141 ;  /* 0x000000008d0d72ca */ /* 0x000fe200000e0000 */
[----:B------:R-:W4:Y:S04]  /*2780*/  LDG.E R30, desc[UR16][R4.64+0x18] ;  /* 0x00001810041e7981 */ /* 0x000f28000c1e1900 */
[----:B------:R-:W4:Y:S04]  /*2790*/  LDG.E R37, desc[UR8][R4.64+0x10] ;  /* 0x0000100804257981 */ /* 0x000f28000c1e1900 */
[----:B------:R-:W4:Y:S04]  /*27a0*/  LDG.E R44, desc[UR4][R4.64+0xc] ;  /* 0x00000c04042c7981 */ /* 0x000f28000c1e1900 */
[----:B------:R-:W4:Y:S01]  /*27b0*/  LDG.E R45, desc[UR12][R4.64+0x14] ;  /* 0x0000140c042d7981 */ /* 0x000f22000c1e1900 */
[----:B------:R-:W-:Y:S01]  /*27c0*/  UMOV UR4, 0xd9d7bdbb ;  /* 0xd9d7bdbb00047882 */ /* 0x000fe20000000000 */
[----:B------:R-:W-:Y:S01]  /*27d0*/  UMOV UR5, 0x3ddb7cdf ;  /* 0x3ddb7cdf00057882 */ /* 0x000fe20000000000 */
[----:B------:R-:W-:Y:S01]  /*27e0*/  BSSY.RECONVERGENT B7, `(.L_x_45) ;  /* 0x000007c000077945 */ /* 0x000fe20003800200 */
[----:B--2---:R-:W-:-:S04]  /*27f0*/  FADD R26, -R47, R26 ;  /* 0x0000001a2f1a7221 */ /* 0x004fc80000000100 */
[----:B------:R-:W-:Y:S01]  /*2800*/  FMUL R7, R26, R27 ;  /* 0x0000001b1a077220 */ /* 0x000fe20000400000 */
[----:B---3--:R-:W-:-:S04]  /*2810*/  FADD R36, -R46, R36 ;  /* 0x000000242e247221 */ /* 0x008fc80000000100 */
[----:B------:R-:W-:Y:S01]  /*2820*/  FMUL R3, R36, R17 ;  /* 0x0000001124037220 */ /* 0x000fe20000400000 */
[----:B----4-:R-:W-:-:S03]  /*2830*/  FADD R30, -R9, R30 ;  /* 0x0000001e091e7221 */ /* 0x010fc60000000100 */
[-C--:B------:R-:W-:Y:S01]  /*2840*/  FFMA R8, R26, R16.reuse, -R3 ;  /* 0x000000101a087223 */ /* 0x080fe20000000803 */
[----:B------:R-:W-:Y:S01]  /*2850*/  FADD R37, R37, -R46 ;  /* 0x8000002e25257221 */ /* 0x000fe20000000000 */
[C---:B------:R-:W-:Y:S01]  /*2860*/  FFMA R10, R30.reuse, R17, -R7 ;  /* 0x000000111e0a7223 */ /* 0x040fe20000000807 */
[----:B------:R-:W-:Y:S01]  /*2870*/  FMUL R7, R30, R16 ;  /* 0x000000101e077220 */ /* 0x000fe20000400000 */
[----:B------:R-:W-:Y:S02]  /*2880*/  FADD R44, R44, -R9 ;  /* 0x800000092c2c7221 */ /* 0x000fe40000000000 */
[----:B------:R-:W-:Y:S01]  /*2890*/  FMUL R3, R37, R10 ;  /* 0x0000000a25037220 */ /* 0x000fe20000400000 */
[----:B------:R-:W-:Y:S01]  /*28a0*/  FFMA R11, R36, R27, -R7 ;  /* 0x0000001b240b7223 */ /* 0x000fe20000000807 */
[----:B------:R-:W-:Y:S02]  /*28b0*/  FADD R45, R45, -R47 ;  /* 0x8000002f2d2d7221 */ /* 0x000fe40000000000 */
[----:B------:R-:W-:-:S04]  /*28c0*/  FFMA R0, R44, R8, R3 ;  /* 0x000000082c007223 */ /* 0x000fc80000000003 */
[----:B------:R-:W-:-:S04]  /*28d0*/  FFMA R0, R45, R11, R0 ;  /* 0x0000000b2d007223 */ /* 0x000fc80000000000 */
[----:B------:R-:W0:Y:S02]  /*28e0*/  F2F.F64.F32 R68, R0 ;  /* 0x0000000000447310 */ /* 0x000e240000201800 */
[----:B0-----:R-:W-:-:S14]  /*28f0*/  DSETP.GEU.AND P0, PT, |R68|, UR4, PT ;  /* 0x0000000444007e2a */ /* 0x001fdc000bf0e200 */
[----:B-1----:R-:W-:Y:S05]  /*2900*/  @!P0 BRA `(.L_x_46) ;  /* 0x0000000400a48947 */ /* 0x002fea0003800000 */
[----:B------:R-:W0:Y:S01]  /*2910*/  MUFU.RCP64H R5, R69 ;  /* 0x0000004500057308 */ /* 0x000e220000001800 */
[----:B------:R-:W-:Y:S02]  /*2920*/  IMAD.MOV.U32 R4, RZ, RZ, 0x1 ;  /* 0x00000001ff047424 */ /* 0x000fe400078e00ff */
[----:B------:R-:W-:Y:S01]  /*2930*/  FADD R46, -R46, R19 ;  /* 0x000000132e2e7221 */ /* 0x000fe20000000100 */
[----:B------:R-:W-:Y:S01]  /*2940*/  FADD R52, -R9, R24 ;  /* 0x0000001809347221 */ /* 0x000fe20000000100 */
[----:B------:R-:W-:Y:S01]  /*2950*/  FADD R47, -R47, R18 ;  /* 0x000000122f2f7221 */ /* 0x000fe20000000100 */
[----:B------:R-:W-:Y:S01]  /*2960*/  BSSY.RECONVERGENT B6, `(.L_x_47) ;  /* 0x0000018000067945 */ /* 0x000fe20003800200 */
[----:B------:R-:W-:-:S04]  /*2970*/  FMUL R3, R10, R46 ;  /* 0x0000002e0a037220 */ /* 0x000fc80000400000 */
[----:B------:R-:W-:-:S04]  /*2980*/  FFMA R0, R8, R52, R3 ;  /* 0x0000003408007223 */ /* 0x000fc80000000003 */
[----:B------:R-:W-:Y:S01]  /*2990*/  FFMA R0, R11, R47, R0 ;  /* 0x0000002f0b007223 */ /* 0x000fe20000000000 */
[----:B0-----:R-:W-:-:S08]  /*29a0*/  DFMA R6, -R68, R4, 1 ;  /* 0x3ff000004406742b */ /* 0x001fd00000000104 */
[----:B------:R-:W-:-:S08]  /*29b0*/  DFMA R6, R6, R6, R6 ;  /* 0x000000060606722b */ /* 0x000fd00000000006 */
[----:B------:R-:W-:Y:S01]  /*29c0*/  DFMA R6, R4, R6, R4 ;  /* 0x000000060406722b */ /* 0x000fe20000000004 */
[----:B------:R-:W0:Y:S07]  /*29d0*/  F2F.F64.F32 R4, R0 ;  /* 0x0000000000047310 */ /* 0x000e2e0000201800 */
[----:B------:R-:W-:-:S08]  /*29e0*/  DFMA R8, -R68, R6, 1 ;  /* 0x3ff000004408742b */ /* 0x000fd00000000106 */
[----:B------:R-:W-:Y:S01]  /*29f0*/  DFMA R8, R6, R8, R6 ;  /* 0x000000080608722b */ /* 0x000fe20000000006 */
[----:B0-----:R-:W-:-:S07]  /*2a00*/  FSETP.GEU.AND P1, PT, |R5|, 6.5827683646048100446e-37, PT ;  /* 0x036000000500780b */ /* 0x001fce0003f2e200 */
[----:B------:R-:W-:-:S08]  /*2a10*/  DMUL R70, R4, R8 ;  /* 0x0000000804467228 */ /* 0x000fd00000000000 */
[----:B------:R-:W-:-:S08]  /*2a20*/  DFMA R6, -R68, R70, R4 ;  /* 0x000000464406722b */ /* 0x000fd00000000104 */
[----:B------:R-:W-:-:S10]  /*2a30*/  DFMA R70, R8, R6, R70 ;  /* 0x000000060846722b */ /* 0x000fd40000000046 */
[----:B------:R-:W-:-:S05]  /*2a40*/  FFMA R3, RZ, R69, R71 ;  /* 0x00000045ff037223 */ /* 0x000fca0000000047 */
[----:B------:R-:W-:-:S13]  /*2a50*/  FSETP.GT.AND P0, PT, |R3|, 1.469367938527859385e-39, PT ;  /* 0x001000000300780b */ /* 0x000fda0003f04200 */
[----:B------:R-:W-:Y:S05]  /*2a60*/  @P0 BRA P1, `(.L_x_48) ;  /* 0x00000000001c0947 */ /* 0x000fea0000800000 */
[----:B------:R-:W-:Y:S01]  /*2a70*/  IMAD.MOV.U32 R6, RZ, RZ, R68 ;  /* 0x000000ffff067224 */ /* 0x000fe200078e0044 */
[----:B------:R-:W-:Y:S01]  /*2a80*/  MOV R7, R69 ;  /* 0x0000004500077202 */ /* 0x000fe20000000f00 */
[----:B------:R-:W-:Y:S01]  /*2a90*/  IMAD.MOV.U32 R21, RZ, RZ, 0x0 ;  /* 0x00000000ff157424 */ /* 0x000fe200078e00ff */
[----:B------:R-:W-:-:S07]  /*2aa0*/  MOV R20, 0x2ac0 ;  /* 0x00002ac000147802 */ /* 0x000fce0000000f00 */
[----:B------:R-:W-:Y:S05]  /*2ab0*/  CALL.REL.NOINC `($__internal_0_$__cuda_sm20_div_rn_f64_full) ;  /* 0x0000004800807944 */ /* 0x000fea0003c00000 */
[----:B------:R-:W-:Y:S01]  /*2ac0*/  IMAD.MOV.U32 R70, RZ, RZ, R4 ;  /* 0x000000ffff467224 */ /* 0x000fe200078e0004 */
[----:B------:R-:W-:-:S07]  /*2ad0*/  MOV R71, R5 ;  /* 0x0000000500477202 */ /* 0x000fce0000000f00 */
.L_x_48:
[----:B------:R-:W-:Y:S05]  /*2ae0*/  BSYNC.RECONVERGENT B6 ;  /* 0x0000000000067941 */ /* 0x000fea0003800200 */
.L_x_47:
[----:B------:R-:W-:-:S06]  /*2af0*/  DSETP.GT.AND P0, PT, R70, 1, PT ;  /* 0x3ff000004600742a */ /* 0x000fcc0003f04000 */
[----:B------:R-:W-:-:S14]  /*2b00*/  DSETP.LT.OR P0, PT, R70, RZ, P0 ;  /* 0x000000ff4600722a */ /* 0x000fdc0000701400 */
[----:B------:R-:W-:Y:S05]  /*2b10*/  @P0 BRA `(.L_x_46) ;  /* 0x0000000400200947 */ /* 0x000fea0003800000 */
[----:B------:R-:W0:Y:S01]  /*2b20*/  MUFU.RCP64H R5, R69 ;  /* 0x0000004500057308 */ /* 0x000e220000001800 */
[----:B------:R-:W-:Y:S02]  /*2b30*/  IMAD.MOV.U32 R4, RZ, RZ, 0x1 ;  /* 0x00000001ff047424 */ /* 0x000fe400078e00ff */
[----:B------:R-:W-:Y:S01]  /*2b40*/  FMUL R3, R45, R52 ;  /* 0x000000342d037220 */ /* 0x000fe20000400000 */
[-C--:B------:R-:W-:Y:S01]  /*2b50*/  FMUL R0, R37, R47.reuse ;  /* 0x0000002f25007220 */ /* 0x080fe20000400000 */
[----:B------:R-:W-:Y:S02]  /*2b60*/  BSSY.RECONVERGENT B6, `(.L_x_49) ;  /* 0x000001c000067945 */ /* 0x000fe40003800200 */
[C---:B------:R-:W-:Y:S01]  /*2b70*/  FFMA R47, R44.reuse, R47, -R3 ;  /* 0x0000002f2c2f7223 */ /* 0x040fe20000000803 */
[-C--:B------:R-:W-:Y:S01]  /*2b80*/  FFMA R45, R45, R46.reuse, -R0 ;  /* 0x0000002e2d2d7223 */ /* 0x080fe20000000800 */
[----:B------:R-:W-:Y:S02]  /*2b90*/  FMUL R44, R44, R46 ;  /* 0x0000002e2c2c7220 */ /* 0x000fe40000400000 */
[----:B------:R-:W-:-:S02]  /*2ba0*/  FMUL R0, R47, R16 ;  /* 0x000000102f007220 */ /* 0x000fc40000400000 */
[----:B------:R-:W-:Y:S02]  /*2bb0*/  FFMA R37, R37, R52, -R44 ;  /* 0x0000003425257223 */ /* 0x000fe4000000082c */
[----:B------:R-:W-:Y:S01]  /*2bc0*/  FFMA R0, R45, R27, R0 ;  /* 0x0000001b2d007223 */ /* 0x000fe20000000000 */
[----:B0-----:R-:W-:-:S03]  /*2bd0*/  DFMA R6, -R68, R4, 1 ;  /* 0x3ff000004406742b */ /* 0x001fc60000000104 */
[----:B------:R-:W-:-:S05]  /*2be0*/  FFMA R0, R37, R17, R0 ;  /* 0x0000001125007223 */ /* 0x000fca0000000000 */
[----:B------:R-:W-:-:S08]  /*2bf0*/  DFMA R6, R6, R6, R6 ;  /* 0x000000060606722b */ /* 0x000fd00000000006 */
[----:B------:R-:W-:Y:S02]  /*2c00*/  DFMA R4, R4, R6, R4 ;  /* 0x000000060404722b */ /* 0x000fe40000000004 */
[----:B------:R-:W0:Y:S06]  /*2c10*/  F2F.F64.F32 R6, R0 ;  /* 0x0000000000067310 */ /* 0x000e2c0000201800 */
        /* <DEDUP_REMOVED lines=11> */
[----:B------:R-:W-:Y:S01]  /*2cd0*/  IMAD.MOV.U32 R6, RZ, RZ, R68 ;  /* 0x000000ffff067224 */ /* 0x000fe200078e0044 */
[----:B------:R-:W-:Y:S01]  /*2ce0*/  MOV R20, 0x2d20 ;  /* 0x00002d2000147802 */ /* 0x000fe20000000f00 */
[----:B------:R-:W-:Y:S01]  /*2cf0*/  IMAD.MOV.U32 R7, RZ, RZ, R69 ;  /* 0x000000ffff077224 */ /* 0x000fe200078e0045 */
[----:B------:R-:W-:-:S07]  /*2d00*/  MOV R21, 0x0 ;  /* 0x0000000000157802 */ /* 0x000fce0000000f00 */
[----:B------:R-:W-:Y:S05]  /*2d10*/  CALL.REL.NOINC `($__internal_0_$__cuda_sm20_div_rn_f64_full) ;  /* 0x0000004400e87944 */ /* 0x000fea0003c00000 */
.L_x_50:
[----:B------:R-:W-:Y:S05]  /*2d20*/  BSYNC.RECONVERGENT B6 ;  /* 0x0000000000067941 */ /* 0x000fea0003800200 */
.L_x_49:
[----:B------:R-:W-:-:S08]  /*2d30*/  DADD R70, R4, R70 ;  /* 0x0000000004467229 */ /* 0x000fd00000000046 */
[----:B------:R-:W-:-:S06]  /*2d40*/  DSETP.GT.AND P0, PT, R70, 1, PT ;  /* 0x3ff000004600742a */ /* 0x000fcc0003f04000 */
[----:B------:R-:W-:-:S14]  /*2d50*/  DSETP.LT.OR P0, PT, R4, RZ, P0 ;  /* 0x000000ff0400722a */ /* 0x000fdc0000701400 */
[----:B------:R-:W-:Y:S05]  /*2d60*/  @P0 BRA `(.L_x_46) ;  /* 0x00000000008c0947 */ /* 0x000fea0003800000 */
[----:B------:R-:W0:Y:S01]  /*2d70*/  MUFU.RCP64H R5, R69 ;  /* 0x0000004500057308 */ /* 0x000e220000001800 */
[----:B------:R-:W-:Y:S02]  /*2d80*/  IMAD.MOV.U32 R4, RZ, RZ, 0x1 ;  /* 0x00000001ff047424 */ /* 0x000fe400078e00ff */
[----:B------:R-:W-:Y:S01]  /*2d90*/  FMUL R47, R36, R47 ;  /* 0x0000002f242f7220 */ /* 0x000fe20000400000 */
[----:B------:R-:W-:Y:S03]  /*2da0*/  BSSY.RECONVERGENT B6, `(.L_x_51) ;  /* 0x0000017000067945 */ /* 0x000fe60003800200 */
[----:B------:R-:W-:Y:S01]  /*2db0*/  FFMA R47, R30, R45, R47 ;  /* 0x0000002d1e2f7223 */ /* 0x000fe2000000002f */
[----:B0-----:R-:W-:-:S08]  /*2dc0*/  DFMA R6, -R68, R4, 1 ;  /* 0x3ff000004406742b */ /* 0x001fd00000000104 */
[----:B------:R-:W-:-:S08]  /*2dd0*/  DFMA R6, R6, R6, R6 ;  /* 0x000000060606722b */ /* 0x000fd00000000006 */
[----:B------:R-:W-:Y:S01]  /*2de0*/  DFMA R4, R4, R6, R4 ;  /* 0x000000060404722b */ /* 0x000fe20000000004 */
[----:B------:R-:W-:-:S07]  /*2df0*/  FFMA R6, R26, R37, R47 ;  /* 0x000000251a067223 */ /* 0x000fce000000002f */
[----:B------:R-:W-:Y:S01]  /*2e00*/  DFMA R8, -R68, R4, 1 ;  /* 0x3ff000004408742b */ /* 0x000fe20000000104 */
[----:B------:R-:W0:Y:S07]  /*2e10*/  F2F.F64.F32 R6, R6 ;  /* 0x0000000600067310 */ /* 0x000e2e0000201800 */
[----:B------:R-:W-:-:S08]  /*2e20*/  DFMA R10, R4, R8, R4 ;  /* 0x00000008040a722b */ /* 0x000fd00000000004 */
[----:B0-----:R-:W-:Y:S01]  /*2e30*/  DMUL R4, R10, R6 ;  /* 0x000000060a047228 */ /* 0x001fe20000000000 */
[----:B------:R-:W-:-:S07]  /*2e40*/  FSETP.GEU.AND P1, PT, |R7|, 6.5827683646048100446e-37, PT ;  /* 0x036000000700780b */ /* 0x000fce0003f2e200 */
        /* <DEDUP_REMOVED lines=12> */
.L_x_52:
[----:B------:R-:W-:Y:S05]  /*2f10*/  BSYNC.RECONVERGENT B6 ;  /* 0x0000000000067941 */ /* 0x000fea0003800200 */
.L_x_51:
[----:B------:R-:W-:Y:S01]  /*2f20*/  DSETP.GEU.AND P1, PT, R4, RZ, PT ;  /* 0x000000ff0400722a */ /* 0x000fe20003f2e000 */
[----:B------:R-:W-:-:S13]  /*2f30*/  PLOP3.LUT P2, PT, PT, PT, PT, 0x8, 0x80 ;  /* 0x000000000080781c */ /* 0x000fda0003f4e170 */
[----:B------:R-:W0:Y:S02]  /*2f40*/  @P1 F2F.F64.F32 R6, R39 ;  /* 0x0000002700061310 */ /* 0x000e240000201800 */
[----:B0-----:R-:W-:-:S06]  /*2f50*/  @P1 DSETP.GEU.AND P0, PT, R4, R6, PT ;  /* 0x000000060400122a */ /* 0x001fcc0003f0e000 */
[----:B------:R-:W-:-:S04]  /*2f60*/  @P1 ISETP.EQ.OR P0, PT, R102, -0x1, !P0 ;  /* 0xffffffff6600180c */ /* 0x000fc80004702670 */
[----:B------:R-:W-:Y:S02]  /*2f70*/  @P1 PLOP3.LUT P2, PT, P0, PT, PT, 0x80, 0x8 ;  /* 0x000000000008181c */ /* 0x000fe4000074f070 */
[----:B------:R-:W-:-:S11]  /*2f80*/  @P1 SEL R102, R29, R102, P0 ;  /* 0x000000661d661207 */ /* 0x000fd60000000000 */
[----:B------:R0:W1:Y:S02]  /*2f90*/  @P2 F2F.F32.F64 R39, R4 ;  /* 0x0000000400272310 */ /* 0x0000640000301000 */
.L_x_46:
[----:B------:R-:W-:Y:S05]  /*2fa0*/  BSYNC.RECONVERGENT B7 ;  /* 0x0000000000077941 */ /* 0x000fea0003800200 */
.L_x_45:
[----:B------:R-:W-:-:S05]  /*2fb0*/  VIADD R29, R29, 0x1 ;  /* 0x000000011d1d7836 */ /* 0x000fca0000000000 */
[----:B------:R-:W-:-:S13]  /*2fc0*/  ISETP.NE.AND P0, PT, R29, 0x163, PT ;  /* 0x000001631d00780c */ /* 0x000fda0003f05270 */
[----:B------:R-:W-:Y:S05]  /*2fd0*/  @P0 BRA `(.L_x_53) ;  /* 0xfffffff400880947 */ /* 0x000fea000383ffff */
[----:B------:R-:W-:Y:S02]  /*2fe0*/  ISETP.NE.AND P0, PT, R102, -0x1, PT ;  /* 0xffffffff6600780c */ /* 0x000fe40003f05270 */
[----:B------:R-:W-:Y:S02]  /*2ff0*/  PRMT R0, RZ, 0x7610, R0 ;  /* 0x00007610ff007816 */ /* 0x000fe40000000000 */
[----:B------:R-:W-:Y:S02]  /*3000*/  PRMT R3, RZ, 0x7610, R3 ;  /* 0x00007610ff037816 */ /* 0x000fe40000000003 */
[----:B------:R-:W-:-:S07]  /*3010*/  PRMT R103, RZ, 0x7610, R103 ;  /* 0x00007610ff677816 */ /* 0x000fce0000000067 */
[----:B------:R-:W-:Y:S05]  /*3020*/  @!P0 BRA `(.L_x_44) ;  /* 0x0000003000388947 */ /* 0x000fea0003800000 */
[----:B------:R-:W-:Y:S01]  /*3030*/  R2UR UR8, R140 ;  /* 0x000000008c0872ca */ /* 0x000fe200000e0000 */
[----:B------:R-:W-:Y:S01]  /*3040*/  IMAD.WIDE R68, R102, 0x4c, R62 ;  /* 0x0000004c66447825 */ /* 0x000fe200078e023e */
        /* <DEDUP_REMOVED lines=10> */
[----:B------:R3:W5:Y:S01]  /*30f0*/  LDG.E R30, desc[UR4][R68.64+0x24] ;  /* 0x00002404441e7981 */ /* 0x000762000c1e1900 */
[----:B------:R-:W-:Y:S02]  /*3100*/  R2UR UR14, R140 ;  /* 0x000000008c0e72ca */ /* 0x000fe400000e0000 */
[----:B------:R-:W-:Y:S01]  /*3110*/  R2UR UR15, R141 ;  /* 0x000000008d0f72ca */ /* 0x000fe200000e0000 */
[----:B------:R3:W5:Y:S01]  /*3120*/  LDG.E R52, desc[UR6][R68.64+0x28] ;  /* 0x0000280644347981 */ /* 0x000762000c1e1900 */
[----:B------:R-:W-:Y:S01]  /*3130*/  ISETP.GT.AND P0, PT, R102, 0x1, PT ;  /* 0x000000016600780c */ /* 0x000fe20003f04270 */
[----:B------:R-:W-:Y:S02]  /*3140*/  BSSY.RECONVERGENT B7, `(.L_x_54) ;  /* 0x000003e000077945 */ /* 0x000fe40003800200 */
[----:B------:R3:W5:Y:S01]  /*3150*/  LDG.E R47, desc[UR10][R68.64+0x30] ;  /* 0x0000300a442f7981 */ /* 0x000762000c1e1900 */
[C---:B-1----:R-:W-:Y:S01]  /*3160*/  FFMA R25, R39.reuse, R27, R24 ;  /* 0x0000001b27197223 */ /* 0x042fe20000000018 */
[----:B------:R-:W-:-:S02]  /*3170*/  FFMA R26, R39, R16, R19 ;  /* 0x00000010271a7223 */ /* 0x000fc40000000013 */
[----:B------:R3:W5:Y:S01]  /*3180*/  LDG.E R46, desc[UR12][R68.64+0x34] ;  /* 0x0000340c442e7981 */ /* 0x000762000c1e1900 */
[----:B------:R-:W-:-:S03]  /*3190*/  FFMA R39, R39, R17, R18 ;  /* 0x0000001127277223 */ /* 0x000fc60000000012 */
[----:B------:R3:W5:Y:S04]  /*31a0*/  LDG.E R45, desc[UR14][R68.64+0x38] ;  /* 0x0000380e442d7981 */ /* 0x000768000c1e1900 */
[----:B------:R3:W5:Y:S01]  /*31b0*/  LDG.E R44, desc[UR8][R68.64+0x3c] ;  /* 0x00003c08442c7981 */ /* 0x000762000c1e1900 */
[C---:B--2---:R-:W-:Y:S02]  /*31c0*/  PRMT R100, R0.reuse, 0x7770, RZ ;  /* 0x0000777000647816 */ /* 0x044fe400000000ff */
[C---:B------:R-:W-:Y:S02]  /*31d0*/  PRMT R94, R0.reuse, 0x7771, RZ ;  /* 0x00007771005e7816 */ /* 0x040fe400000000ff */
[C---:B------:R-:W-:Y:S02]  /*31e0*/  PRMT R92, R0.reuse, 0x7772, RZ ;  /* 0x00007772005c7816 */ /* 0x040fe400000000ff */
[----:B------:R-:W-:-:S04]  /*31f0*/  PRMT R0, R0, 0x7773, RZ ;  /* 0x0000777300007816 */ /* 0x000fc800000000ff */
[----:B------:R-:W-:Y:S01]  /*3200*/  PRMT R103, R0, 0x7610, R103 ;  /* 0x0000761000677816 */ /* 0x000fe20000000067 */
[----:B---3--:R-:W-:Y:S06]  /*3210*/  @P0 BRA `(.L_x_55) ;  /* 0x0000000000c00947 */ /* 0x008fec0003800000 */
[----:B------:R-:W-:Y:S01]  /*3220*/  I2FP.F32.S32 R18, R2 ;  /* 0x0000000200127245 */ /* 0x000fe20000201400 */
[----:B------:R-:W-:Y:S03]  /*3230*/  BSSY.RECONVERGENT B6, `(.L_x_56) ;  /* 0x000000e000067945 */ /* 0x000fe60003800200 */
[----:B------:R-:W1:Y:S08]  /*3240*/  MUFU.RCP R3, R18 ;  /* 0x0000001200037308 */ /* 0x000e700000001000 */
[----:B------:R-:W2:Y:S01]  /*3250*/  FCHK P0, R25, R18 ;  /* 0x0000001219007302 */ /* 0x000ea20000000000 */
[----:B-1----:R-:W-:-:S04]  /*3260*/  FFMA R0, -R18, R3, 1 ;  /* 0x3f80000012007423 */ /* 0x002fc80000000103 */
[----:B------:R-:W-:-:S04]  /*3270*/  FFMA R0, R3, R0, R3 ;  /* 0x0000000003007223 */ /* 0x000fc80000000003 */
[----:B------:R-:W-:-:S04]  /*3280*/  FFMA R3, R25, R0, RZ ;  /* 0x0000000019037223 */ /* 0x000fc800000000ff */
[----:B0-----:R-:W-:-:S04]  /*3290*/  FFMA R4, -R18, R3, R25 ;  /* 0x0000000312047223 */ /* 0x001fc80000000119 */
[----:B------:R-:W-:Y:S01]  /*32a0*/  FFMA R4, R0, R4, R3 ;  /* 0x0000000400047223 */ /* 0x000fe20000000003 */
[----:B--2---:R-:W-:Y:S06]  /*32b0*/  @!P0 BRA `(.L_x_57) ;  /* 0x0000000000148947 */ /* 0x004fec0003800000 */
[----:B------:R-:W-:Y:S01]  /*32c0*/  IMAD.MOV.U32 R4, RZ, RZ, R25 ;  /* 0x000000ffff047224 */ /* 0x000fe200078e0019 */
[----:B------:R-:W-:Y:S01]  /*32d0*/  MOV R5, R18 ;  /* 0x0000001200057202 */ /* 0x000fe20000000f00 */
[----:B------:R-:W-:Y:S01]  /*32e0*/  IMAD.MOV.U32 R21, RZ, RZ, 0x0 ;  /* 0x00000000ff157424 */ /* 0x000fe200078e00ff */
[----:B------:R-:W-:-:S07]  /*32f0*/  MOV R20, 0x3310 ;  /* 0x0000331000147802 */ /* 0x000fce0000000f00 */
[----:B-----5:R-:W-:Y:S05]  /*3300*/  CALL.REL.NOINC `($__internal_2_$__cuda_sm3x_div_rn_noftz_f32_slowpath) ;  /* 0x00000048007c7944 */ /* 0x020fea0003c00000 */
.L_x_57:
[----:B------:R-:W-:Y:S05]  /*3310*/  BSYNC.RECONVERGENT B6 ;  /* 0x0000000000067941 */ /* 0x000fea0003800200 */
.L_x_56:
[----:B------:R-:W0:Y:S01]  /*3320*/  MUFU.RCP R3, R18 ;  /* 0x0000001200037308 */ /* 0x000e220000001000 */
[-C--:B------:R-:W-:Y:S01]  /*3330*/  LEA.HI R0, R22, R22.reuse, RZ, 0x1 ;  /* 0x0000001616007211 */ /* 0x080fe200078f08ff */
[----:B------:R-:W-:Y:S01]  /*3340*/  BSSY.RECONVERGENT B6, `(.L_x_58) ;  /* 0x0000011000067945 */ /* 0x000fe20003800200 */
[----:B------:R-:W-:Y:S02]  /*3350*/  I2FP.F32.S32 R24, R22 ;  /* 0x0000001600187245 */ /* 0x000fe40000201400 */
[----:B------:R-:W-:-:S03]  /*3360*/  SHF.R.S32.HI R0, RZ, 0x1, R0 ;  /* 0x00000001ff007819 */ /* 0x000fc60000011400 */
[----:B------:R-:W1:Y:S01]  /*3370*/  FCHK P0, R26, R18 ;  /* 0x000000121a007302 */ /* 0x000e620000000000 */
[----:B------:R-:W-:-:S05]  /*3380*/  I2FP.F32.S32 R19, R0 ;  /* 0x0000000000137245 */ /* 0x000fca0000201400 */
[----:B------:R-:W-:Y:S01]  /*3390*/  FFMA R29, R24, R4, R19 ;  /* 0x00000004181d7223 */ /* 0x000fe20000000013 */
[----:B0-----:R-:W-:-:S04]  /*33a0*/  FFMA R6, -R18, R3, 1 ;  /* 0x3f80000012067423 */ /* 0x001fc80000000103 */
[----:B------:R-:W-:-:S04]  /*33b0*/  FFMA R6, R3, R6, R3 ;  /* 0x0000000603067223 */ /* 0x000fc80000000003 */
[----:B------:R-:W-:-:S04]  /*33c0*/  FFMA R3, R26, R6, RZ ;  /* 0x000000061a037223 */ /* 0x000fc800000000ff */
[----:B------:R-:W-:-:S04]  /*33d0*/  FFMA R0, -R18, R3, R26 ;  /* 0x0000000312007223 */ /* 0x000fc8000000011a */
[----:B------:R-:W-:Y:S01]  /*33e0*/  FFMA R4, R6, R0, R3 ;  /* 0x0000000006047223 */ /* 0x000fe20000000003 */
[----:B-1----:R-:W-:Y:S06]  /*33f0*/  @!P0 BRA `(.L_x_59) ;  /* 0x0000000000148947 */ /* 0x002fec0003800000 */
[----:B------:R-:W-:Y:S01]  /*3400*/  IMAD.MOV.U32 R5, RZ, RZ, R18 ;  /* 0x000000ffff057224 */ /* 0x000fe200078e0012 */
[----:B------:R-:W-:Y:S01]  /*3410*/  MOV R4, R26 ;  /* 0x0000001a00047202 */ /* 0x000fe20000000f00 */
[----:B------:R-:W-:Y:S01]  /*3420*/  IMAD.MOV.U32 R21, RZ, RZ, 0x0 ;  /* 0x00000000ff157424 */ /* 0x000fe200078e00ff */
[----:B------:R-:W-:-:S07]  /*3430*/  MOV R20, 0x3450 ;  /* 0x0000345000147802 */ /* 0x000fce0000000f00 */
[----:B-----5:R-:W-:Y:S05]  /*3440*/  CALL.REL.NOINC `($__internal_2_$__cuda_sm3x_div_rn_noftz_f32_slowpath) ;  /* 0x00000048002c7944 */ /* 0x020fea0003c00000 */
.L_x_59:
[----:B------:R-:W-:Y:S05]  /*3450*/  BSYNC.RECONVERGENT B6 ;  /* 0x0000000000067941 */ /* 0x000fea0003800200 */
.L_x_58:
[----:B------:R-:W-:Y:S01]  /*3460*/  FFMA R19, R24, R4, R19 ;  /* 0x0000000418137223 */ /* 0x000fe20000000013 */
[----:B------:R-:W-:Y:S01]  /*3470*/  F2I.TRUNC.NTZ R29, R29 ;  /* 0x0000001d001d7305 */ /* 0x000fe2000020f100 */
[----:B------:R-:W-:Y:S02]  /*3480*/  R2UR UR4, R140 ;  /* 0x000000008c0472ca */ /* 0x000fe400000e0000 */
[----:B------:R-:W-:-:S05]  /*3490*/  R2UR UR5, R141 ;  /* 0x000000008d0572ca */ /* 0x000fca00000e0000 */
[----:B------:R-:W0:Y:S02]  /*34a0*/  F2I.TRUNC.NTZ R19, R19 ;  /* 0x0000001300137305 */ /* 0x000e24000020f100 */
[----:B0-----:R-:W-:-:S04]  /*34b0*/  IMAD R5, R29, R22, R19 ;  /* 0x000000161d057224 */ /* 0x001fc800078e0213 */
[----:B------:R-:W-:-:S06]  /*34c0*/  IMAD.WIDE R4, R5, 0x4, R60 ;  /* 0x0000000405047825 */ /* 0x000fcc00078e023c */
[----:B------:R-:W2:Y:S02]  /*34d0*/  LDG.E R4, desc[UR4][R4.64] ;  /* 0x0000000404047981 */ /* 0x000ea4000c1e1900 */
[C---:B--2---:R-:W-:Y:S02]  /*34e0*/  PRMT R100, R4.reuse, 0x7770, RZ ;  /* 0x0000777004647816 */ /* 0x044fe400000000ff */
[C---:B------:R-:W-:Y:S02]  /*34f0*/  PRMT R94, R4.reuse, 0x7771, RZ ;  /* 0x00007771045e7816 */ /* 0x040fe400000000ff */
[C---:B------:R-:W-:Y:S02]  /*3500*/  PRMT R92, R4.reuse, 0x7772, RZ ;  /* 0x00007772045c7816 */ /* 0x040fe400000000ff */
[----:B------:R-:W-:-:S07]  /*3510*/  PRMT R103, R4, 0x7773, RZ ;  /* 0x0000777304677816 */ /* 0x000fce00000000ff */
.L_x_55:
[----:B------:R-:W-:Y:S05]  /*3520*/  BSYNC.RECONVERGENT B7 ;  /* 0x0000000000077941 */ /* 0x000fea0003800200 */
.L_x_54:
[C---:B------:R-:W-:Y:S02]  /*3530*/  R2UR UR6, R140.reuse ;  /* 0x000000008c0672ca */ /* 0x040fe400000e0000 */
[C---:B------:R-:W-:Y:S02]  /*3540*/  R2UR UR7, R141.reuse ;  /* 0x000000008d0772ca */ /* 0x040fe400000e0000 */
[C---:B------:R-:W-:Y:S02]  /*3550*/  R2UR UR4, R140.reuse ;  /* 0x000000008c0472ca */ /* 0x040fe400000e0000 */
[C---:B------:R-:W-:Y:S02]  /*3560*/  R2UR UR5, R141.reuse ;  /* 0x000000008d0572ca */ /* 0x040fe400000e0000 */
[----:B------:R-:W-:Y:S02]  /*3570*/  R2UR UR8, R140 ;  /* 0x000000008c0872ca */ /* 0x000fe400000e0000 */
[----:B------:R-:W-:-:S05]  /*3580*/  R2UR UR9, R141 ;  /* 0x000000008d0972ca */ /* 0x000fca00000e0000 */
[----:B------:R-:W2:Y:S04]  /*3590*/  LDG.E R19, desc[UR6][R68.64+0x44] ;  /* 0x0000440644137981 */ /* 0x000ea8000c1e1900 */
[----:B------:R-:W3:Y:S04]  /*35a0*/  LDG.E R18, desc[UR4][R68.64+0x40] ;  /* 0x0000400444127981 */ /* 0x000ee8000c1e1900 */
[----:B------:R-:W4:Y:S01]  /*35b0*/  LDG.E R24, desc[UR8][R68.64+0x48] ;  /* 0x0000480844187981 */ /* 0x000f22000c1e1900 */
[----:B------:R-:W-:Y:S01]  /*35c0*/  IADD3 R62, P1, PT, R38, 0xc, RZ ;  /* 0x0000000c263e7810 */ /* 0x000fe20007f3e0ff */
[----:B------:R-:W-:Y:S03]  /*35d0*/  BSSY.RECONVERGENT B6, `(.L_x_60) ;  /* 0x000001d000067945 */ /* 0x000fe60003800200 */
[----:B------:R-:W-:Y:S01]  /*35e0*/  IADD3.X R55, PT, PT, RZ, R31, RZ, P1, !PT ;  /* 0x0000001fff377210 */ /* 0x000fe20000ffe4ff */
[C---:B--2---:R-:W-:Y:S01]  /*35f0*/  FMUL R3, R19.reuse, R16 ;  /* 0x0000001013037220 */ /* 0x044fe20000400000 */
[----:B------:R-:W-:-:S03]  /*3600*/  FADD R37, R19, R19 ;  /* 0x0000001313257221 */ /* 0x000fc60000000000 */
[C---:B---3--:R-:W-:Y:S01]  /*3610*/  FFMA R3, R18.reuse, R27, R3 ;  /* 0x0000001b12037223 */ /* 0x048fe20000000003 */
[----:B------:R-:W-:Y:S01]  /*3620*/  FADD R0, R18, R18 ;  /* 0x0000001212007221 */ /* 0x000fe20000000000 */
[----:B------:R1:W-:Y:S02]  /*3630*/  STL.64 [R1+0x20], R18 ;  /* 0x0000201201007387 */ /* 0x0003e40000100a00 */
[C---:B----4-:R-:W-:Y:S01]  /*3640*/  FFMA R3, R24.reuse, R17, R3 ;  /* 0x0000001118037223 */ /* 0x050fe20000000003 */
[----:B0-----:R-:W-:Y:S01]  /*3650*/  FADD R4, R24, R24 ;  /* 0x0000001818047221 */ /* 0x001fe20000000000 */
[----:B------:R1:W-:Y:S02]  /*3660*/  STL [R1+0x28], R24 ;  /* 0x0000281801007387 */ /* 0x0003e40000100800 */
[-C--:B------:R-:W-:Y:S01]  /*3670*/  FFMA R37, -R37, R3.reuse, R16 ;  /* 0x0000000325257223 */ /* 0x080fe20000000110 */
[-C--:B------:R-:W-:Y:S01]  /*3680*/  FFMA R63, -R0, R3.reuse, R27 ;  /* 0x00000003003f7223 */ /* 0x080fe2000000011b */
[----:B------:R-:W-:-:S02]  /*3690*/  FFMA R29, -R4, R3, R17 ;  /* 0x00000003041d7223 */ /* 0x000fc40000000111 */
[----:B------:R-:W-:-:S04]  /*36a0*/  FMUL R0, R37, R37 ;  /* 0x0000002525007220 */ /* 0x000fc80000400000 */
[----:B------:R-:W-:-:S04]  /*36b0*/  FFMA R0, R63, R63, R0 ;  /* 0x0000003f3f007223 */ /* 0x000fc80000000000 */
[----:B------:R-:W-:-:S04]  /*36c0*/  FFMA R4, R29, R29, R0 ;  /* 0x0000001d1d047223 */ /* 0x000fc80000000000 */
[----:B------:R-:W-:Y:S01]  /*36d0*/  VIADD R0, R4, 0xf3000000 ;  /* 0xf300000004007836 */ /* 0x000fe20000000000 */
[----:B------:R1:W0:Y:S04]  /*36e0*/  MUFU.RSQ R3, R4 ;  /* 0x0000000400037308 */ /* 0x0002280000001400 */
[----:B------:R-:W-:-:S13]  /*36f0*/  ISETP.GT.U32.AND P0, PT, R0, 0x727fffff, PT ;  /* 0x727fffff0000780c */ /* 0x000fda0003f04070 */
[----:B01----:R-:W-:Y:S05]  /*3700*/  @!P0 BRA `(.L_x_61) ;  /* 0x0000000000148947 */ /* 0x003fea0003800000 */
[----:B------:R-:W-:Y:S01]  /*3710*/  MOV R20, 0x3740 ;  /* 0x0000374000147802 */ /* 0x000fe20000000f00 */
[----:B------:R-:W-:-:S07]  /*3720*/  IMAD.MOV.U32 R21, RZ, RZ, 0x0 ;  /* 0x00000000ff157424 */ /* 0x000fce00078e00ff */
[----:B-----5:R-:W-:Y:S05]  /*3730*/  CALL.REL.NOINC `($__internal_1_$__cuda_sm20_sqrt_rn_f32_slowpath) ;  /* 0x0000004400007944 */ /* 0x020fea0003c00000 */
[----:B------:R-:W-:Y:S01]  /*3740*/  IMAD.MOV.U32 R68, RZ, RZ, R4 ;  /* 0x000000ffff447224 */ /* 0x000fe200078e0004 */
[----:B------:R-:W-:Y:S06]  /*3750*/  BRA `(.L_x_62) ;  /* 0x0000000000107947 */ /* 0x000fec0003800000 */
.L_x_61:
[----:B------:R-:W-:Y:S01]  /*3760*/  FMUL.FTZ R5, R4, R3 ;  /* 0x0000000304057220 */ /* 0x000fe20000410000 */
[----:B------:R-:W-:-:S03]  /*3770*/  FMUL.FTZ R3, R3, 0.5 ;  /* 0x3f00000003037820 */ /* 0x000fc60000410000 */
[----:B------:R-:W-:-:S04]  /*3780*/  FFMA R4, -R5, R5, R4 ;  /* 0x0000000505047223 */ /* 0x000fc80000000104 */
[----:B------:R-:W-:-:S07]  /*3790*/  FFMA R68, R4, R3, R5 ;  /* 0x0000000304447223 */ /* 0x000fce0000000005 */
.L_x_62:
[----:B------:R-:W-:Y:S05]  /*37a0*/  BSYNC.RECONVERGENT B6 ;  /* 0x0000000000067941 */ /* 0x000fea0003800200 */
.L_x_60:
        /* <DEDUP_REMOVED lines=13> */
[----:B-----5:R-:W-:Y:S05]  /*3880*/  CALL.REL.NOINC `($__internal_2_$__cuda_sm3x_div_rn_noftz_f32_slowpath) ;  /* 0x00000044001c7944 */ /* 0x020fea0003c00000 */
[----:B------:R-:W-:-:S07]  /*3890*/  MOV R53, R4 ;  /* 0x0000000400357202 */ /* 0x000fce0000000f00 */
.L_x_64:
[----:B------:R-:W-:Y:S05]  /*38a0*/  BSYNC.RECONVERGENT B6 ;  /* 0x0000000000067941 */ /* 0x000fea0003800200 */
.L_x_63:
        /* <DEDUP_REMOVED lines=13> */
[----:B-----5:R-:W-:Y:S05]  /*3980*/  CALL.REL.NOINC `($__internal_2_$__cuda_sm3x_div_rn_noftz_f32_slowpath) ;  /* 0x0000004000dc7944 */ /* 0x020fea0003c00000 */
[----:B------:R-:W-:-:S07]  /*3990*/  IMAD.MOV.U32 R36, RZ, RZ, R4 ;  /* 0x000000ffff247224 */ /* 0x000fce00078e0004 */
.L_x_66:
[----:B------:R-:W-:Y:S05]  /*39a0*/  BSYNC.RECONVERGENT B6 ;  /* 0x0000000000067941 */ /* 0x000fea0003800200 */
.L_x_65:
        /* <DEDUP_REMOVED lines=13> */
[----:B-----5:R-:W-:Y:S05]  /*3a80*/  CALL.REL.NOINC `($__internal_2_$__cuda_sm3x_div_rn_noftz_f32_slowpath) ;  /* 0x00000040009c7944 */ /* 0x020fea0003c00000 */
[----:B------:R-:W-:-:S07]  /*3a90*/  IMAD.MOV.U32 R37, RZ, RZ, R4 ;  /* 0x000000ffff257224 */ /* 0x000fce00078e0004 */
.L_x_68:
[----:B------:R-:W-:Y:S05]  /*3aa0*/  BSYNC.RECONVERGENT B6 ;  /* 0x0000000000067941 */ /* 0x000fea0003800200 */
.L_x_67:
[----:B------:R-:W-:Y:S01]  /*3ab0*/  HFMA2 R21, -RZ, RZ, 0, 0 ;  /* 0x00000000ff157431 */ /* 0x000fe200000001ff */
[----:B------:R-:W-:Y:S01]  /*3ac0*/  MOV R4, R38 ;  /* 0x0000002600047202 */ /* 0x000fe20000000f00 */
[----:B------:R-:W-:Y:S01]  /*3ad0*/  IMAD.MOV.U32 R5, RZ, RZ, R31 ;  /* 0x000000ffff057224 */ /* 0x000fe200078e001f */
[----:B------:R-:W-:Y:S01]  /*3ae0*/  MOV R7, R55 ;  /* 0x0000003700077202 */ /* 0x000fe20000000f00 */
[----:B------:R-:W-:Y:S01]  /*3af0*/  IMAD.MOV.U32 R6, RZ, RZ, R62 ;  /* 0x000000ffff067224 */ /* 0x000fe200078e003e */
[----:B------:R-:W-:Y:S01]  /*3b00*/  MOV R20, 0x3b40 ;  /* 0x00003b4000147802 */ /* 0x000fe20000000f00 */
[----:B-----5:R-:W-:Y:S02]  /*3b10*/  IMAD.MOV.U32 R8, RZ, RZ, R30 ;  /* 0x000000ffff087224 */ /* 0x020fe400078e001e */
[----:B------:R-:W-:-:S07]  /*3b20*/  IMAD.MOV.U32 R9, RZ, RZ, 0x3f800000 ;  /* 0x3f800000ff097424 */ /* 0x000fce00078e00ff */
[----:B------:R-:W-:Y:S05]  /*3b30*/  CALL.REL.NOINC `($_Z13kernel_render4vec3S_iidP6uchar4S1_iiP4trigP5Lightii$_Z7refractRK4vec3S1_ff) ;  /* 0x0000002800bc7944 */ /* 0x000fea0003c00000 */
[----:B------:R-:W2:Y:S04]  /*3b40*/  LDL.64 R12, [R1+0x150] ;  /* 0x00015000010c7983 */ /* 0x000ea80000100a00 */
[----:B------:R-:W3:Y:S01]  /*3b50*/  LDL.64 R14, [R1+0x158] ;  /* 0x00015800010e7983 */ /* 0x000ee20000100a00 */
[----:B------:R-:W-:Y:S01]  /*3b60*/  FMUL R3, R19, R36 ;  /* 0x0000002413037220 */ /* 0x000fe20000400000 */
[----:B------:R-:W-:Y:S01]  /*3b70*/  VIADD R23, R23, 0x1 ;  /* 0x0000000117177836 */ /* 0x000fe20000000000 */
[----:B------:R-:W-:Y:S01]  /*3b80*/  MOV R29, R6 ;  /* 0x00000006001d7202 */ /* 0x000fe20000000f00 */
[----:B------:R-:W-:Y:S01]  /*3b90*/  STL [R1+0x10], R54 ;  /* 0x0000103601007387 */ /* 0x000fe20000100800 */
[----:B------:R-:W-:Y:S01]  /*3ba0*/  FFMA R3, R18, R53, R3 ;  /* 0x0000003512037223 */ /* 0x000fe20000000003 */
[----:B------:R-:W-:Y:S01]  /*3bb0*/  IMAD.MOV.U32 R31, RZ, RZ, R4 ;  /* 0x000000ffff1f7224 */ /* 0x000fe200078e0004 */
[----:B------:R-:W-:Y:S01]  /*3bc0*/  MOV R9, R36 ;  /* 0x0000002400097202 */ /* 0x000fe20000000f00 */
[----:B------:R-:W-:-:S02]  /*3bd0*/  IMAD.MOV.U32 R30, RZ, RZ, R5 ;  /* 0x000000ffff1e7224 */ /* 0x000fc400078e0005 */
[----:B------:R-:W-:Y:S01]  /*3be0*/  FFMA R3, R24, R37, R3 ;  /* 0x0000002518037223 */ /* 0x000fe20000000003 */
[----:B------:R-:W-:Y:S01]  /*3bf0*/  IMAD.MOV.U32 R8, RZ, RZ, R53 ;  /* 0x000000ffff087224 */ /* 0x000fe200078e0035 */
[----:B------:R-:W-:Y:S01]  /*3c00*/  MOV R20, 0x3d30 ;  /* 0x00003d3000147802 */ /* 0x000fe20000000f00 */
[----:B------:R-:W-:Y:S02]  /*3c10*/  IMAD.MOV.U32 R10, RZ, RZ, R37 ;  /* 0x000000ffff0a7224 */ /* 0x000fe400078e0025 */
[----:B------:R-:W-:Y:S01]  /*3c20*/  FSETP.GEU.AND P0, PT, R3, RZ, PT ;  /* 0x000000ff0300720b */ /* 0x000fe20003f0e000 */
[----:B------:R-:W-:Y:S02]  /*3c30*/  IMAD.MOV.U32 R11, RZ, RZ, R2 ;  /* 0x000000ffff0b7224 */ /* 0x000fe400078e0002 */
[----:B------:R-:W-:Y:S02]  /*3c40*/  IMAD.MOV.U32 R7, RZ, RZ, R23 ;  /* 0x000000ffff077224 */ /* 0x000fe400078e0017 */
[----:B------:R-:W-:-:S08]  /*3c50*/  IMAD.MOV.U32 R21, RZ, RZ, 0x0 ;  /* 0x00000000ff157424 */ /* 0x000fd000078e00ff */
[----:B------:R-:W-:Y:S01]  /*3c60*/  @!P0 FFMA R4, R18, -9.9999999747524270788e-07, R25 ;  /* 0xb58637bd12048823 */ /* 0x000fe20000000019 */
[C-C-:B------:R-:W-:Y:S01]  /*3c70*/  @!P0 FFMA R5, R19.reuse, -9.9999999747524270788e-07, R26.reuse ;  /* 0xb58637bd13058823 */ /* 0x140fe2000000001a */
[----:B------:R-:W-:Y:S01]  /*3c80*/  @!P0 FFMA R6, R24, -9.9999999747524270788e-07, R39 ;  /* 0xb58637bd18068823 */ /* 0x000fe20000000027 */
[----:B------:R-:W-:Y:S01]  /*3c90*/  @P0 FFMA R4, R18, 9.9999999747524270788e-07, R25 ;  /* 0x358637bd12040823 */ /* 0x000fe20000000019 */
[----:B------:R-:W-:Y:S01]  /*3ca0*/  @P0 FFMA R5, R19, 9.9999999747524270788e-07, R26 ;  /* 0x358637bd13050823 */ /* 0x000fe2000000001a */
[----:B------:R-:W-:Y:S01]  /*3cb0*/  @P0 FFMA R6, R24, 9.9999999747524270788e-07, R39 ;  /* 0x358637bd18060823 */ /* 0x000fe20000000027 */
[----:B--2---:R0:W-:Y:S04]  /*3cc0*/  STL.64 [R1], R12 ;  /* 0x0000000c01007387 */ /* 0x0041e80000100a00 */
[----:B---3--:R1:W-:Y:S01]  /*3cd0*/  STL.64 [R1+0x8], R14 ;  /* 0x0000080e01007387 */ /* 0x0083e20000100a00 */
[----:B0-----:R-:W-:Y:S01]  /*3ce0*/  IMAD.MOV.U32 R12, RZ, RZ, R60 ;  /* 0x000000ffff0c7224 */ /* 0x001fe200078e003c */
[----:B------:R-:W-:Y:S01]  /*3cf0*/  MOV R13, R61 ;  /* 0x0000003d000d7202 */ /* 0x000fe20000000f00 */
[----:B-1----:R-:W-:Y:S01]  /*3d00*/  IMAD.MOV.U32 R14, RZ, RZ, R22 ;  /* 0x000000ffff0e7224 */ /* 0x002fe200078e0016 */
[----:B------:R-:W-:-:S07]  /*3d10*/  MOV R15, R28 ;  /* 0x0000001c000f7202 */ /* 0x000fce0000000f00 */
[----:B------:R-:W-:Y:S05]  /*3d20*/  CALL.REL.NOINC `($_Z13kernel_render4vec3S_iidP6uchar4S1_iiP4trigP5Lightii$_Z3ray4vec3S_iP6uchar4iiP4trigP5Lightii) ;  /* 0xffffffe000807944 */ /* 0x000fea0003c3ffff */
[----:B------:R-:W-:Y:S01]  /*3d30*/  FSETP.GTU.AND P0, PT, R31, 1, PT ;  /* 0x3f8000001f00780b */ /* 0x000fe20003f0c000 */
[----:B------:R-:W-:Y:S01]  /*3d40*/  BSSY.RECONVERGENT B7, `(.L_x_69) ;  /* 0x000006a000077945 */ /* 0x000fe20003800200 */
[----:B------:R-:W-:Y:S01]  /*3d50*/  HFMA2 R101, -RZ, RZ, 0, 0 ;  /* 0x00000000ff657431 */ /* 0x000fe200000001ff */
[C---:B------:R-:W-:Y:S01]  /*3d60*/  PRMT R38, R4.reuse, 0x7772, RZ ;  /* 0x0000777204267816 */ /* 0x040fe200000000ff */
[----:B------:R-:W-:Y:S01]  /*3d70*/  IMAD.MOV.U32 R95, RZ, RZ, RZ ;  /* 0x000000ffff5f7224 */ /* 0x000fe200078e00ff */
[C---:B------:R-:W-:Y:S01]  /*3d80*/  PRMT R37, R4.reuse, 0x7770, RZ ;  /* 0x0000777004257816 */ /* 0x040fe200000000ff */
[----:B------:R-:W-:Y:S01]  /*3d90*/  IMAD.MOV.U32 R93, RZ, RZ, RZ ;  /* 0x000000ffff5d7224 */ /* 0x000fe200078e00ff */
[----:B------:R-:W-:-:S06]  /*3da0*/  PRMT R36, R4, 0x7771, RZ ;  /* 0x0000777104247816 */ /* 0x000fcc00000000ff */
[----:B------:R-:W-:Y:S05]  /*3db0*/  @P0 BRA `(.L_x_70) ;  /* 0x0000000400880947 */ /* 0x000fea0003800000 */
[----:B------:R-:W-:Y:S01]  /*3dc0*/  FMUL R0, R30, R30 ;  /* 0x0000001e1e007220 */ /* 0x000fe20000400000 */
[----:B------:R-:W-:Y:S03]  /*3dd0*/  BSSY.RECONVERGENT B6, `(.L_x_71) ;  /* 0x0000010000067945 */ /* 0x000fe60003800200 */
[----:B------:R-:W-:-:S04]  /*3de0*/  FFMA R0, R31, R31, R0 ;  /* 0x0000001f1f007223 */ /* 0x000fc80000000000 */
[----:B------:R-:W-:-:S04]  /*3df0*/  FFMA R4, R29, R29, R0 ;  /* 0x0000001d1d047223 */ /* 0x000fc80000000000 */
[----:B------:R0:W1:Y:S01]  /*3e00*/  MUFU.RSQ R5, R4 ;  /* 0x0000000400057308 */ /* 0x0000620000001400 */
[----:B------:R-:W-:-:S04]  /*3e10*/  IADD3 R0, PT, PT, R4, -0xd000000, RZ ;  /* 0xf300000004007810 */ /* 0x000fc80007ffe0ff */
[----:B------:R-:W-:-:S13]  /*3e20*/  ISETP.GT.U32.AND P0, PT, R0, 0x727fffff, PT ;  /* 0x727fffff0000780c */ /* 0x000fda0003f04070 */
[----:B01----:R-:W-:Y:S05]  /*3e30*/  @!P0 BRA `(.L_x_72) ;  /* 0x0000000000148947 */ /* 0x003fea0003800000 */
[----:B------:R-:W-:Y:S01]  /*3e40*/  MOV R20, 0x3e70 ;  /* 0x00003e7000147802 */ /* 0x000fe20000000f00 */
[----:B------:R-:W-:-:S07]  /*3e50*/  IMAD.MOV.U32 R21, RZ, RZ, 0x0 ;  /* 0x00000000ff157424 */ /* 0x000fce00078e00ff */
[----:B------:R-:W-:Y:S05]  /*3e60*/  CALL.REL.NOINC `($__internal_1_$__cuda_sm20_sqrt_rn_f32_slowpath) ;  /* 0x0000003c00347944 */ /* 0x000fea0003c00000 */
[----:B------:R-:W-:Y:S01]  /*3e70*/  IMAD.MOV.U32 R62, RZ, RZ, R4 ;  /* 0x000000ffff3e7224 */ /* 0x000fe200078e0004 */
[----:B------:R-:W-:Y:S06]  /*3e80*/  BRA `(.L_x_73) ;  /* 0x0000000000107947 */ /* 0x000fec0003800000 */
.L_x_72:
[----:B------:R-:W-:Y:S01]  /*3e90*/  FMUL.FTZ R3, R4, R5 ;  /* 0x0000000504037220 */ /* 0x000fe20000410000 */
[----:B------:R-:W-:-:S03]  /*3ea0*/  FMUL.FTZ R62, R5, 0.5 ;  /* 0x3f000000053e7820 */ /* 0x000fc60000410000 */
[----:B------:R-:W-:-:S04]  /*3eb0*/  FFMA R4, -R3, R3, R4 ;  /* 0x0000000303047223 */ /* 0x000fc80000000104 */
[----:B------:R-:W-:-:S07]  /*3ec0*/  FFMA R62, R4, R62, R3 ;  /* 0x0000003e043e7223 */ /* 0x000fce0000000003 */
.L_x_73:
[----:B------:R-:W-:Y:S05]  /*3ed0*/  BSYNC.RECONVERGENT B6 ;  /* 0x0000000000067941 */ /* 0x000fea0003800200 */
.L_x_71:
        /* <DEDUP_REMOVED lines=15> */
.L_x_75:
[----:B------:R-:W-:Y:S05]  /*3fd0*/  BSYNC.RECONVERGENT B6 ;  /* 0x0000000000067941 */ /* 0x000fea0003800200 */
.L_x_74:
        /* <DEDUP_REMOVED lines=15> */
.L_x_77:
[----:B------:R-:W-:Y:S05]  /*40d0*/  BSYNC.RECONVERGENT B6 ;  /* 0x0000000000067941 */ /* 0x000fea0003800200 */
.L_x_76:
        /* <DEDUP_REMOVED lines=15> */
.L_x_79:
[----:B------:R-:W-:Y:S05]  /*41d0*/  BSYNC.RECONVERGENT B6 ;  /* 0x0000000000067941 */ /* 0x000fea0003800200 */
.L_x_78:
[----:B------:R-:W2:Y:S04]  /*41e0*/  LDL.64 R30, [R1+0x158] ;  /* 0x00015800011e7983 */ /* 0x000ea80000100a00 */
[----:B------:R-:W3:Y:S01]  /*41f0*/  LDL.64 R4, [R1+0x150] ;  /* 0x0001500001047983 */ /* 0x000ee20000100a00 */
[----:B------:R-:W-:-:S04]  /*4200*/  FMUL R3, R19, R68 ;  /* 0x0000004413037220 */ /* 0x000fc80000400000 */
[----:B------:R-:W-:Y:S01]  /*4210*/  FFMA R3, R18, R53, R3 ;  /* 0x0000003512037223 */ /* 0x000fe20000000003 */
[----:B------:R-:W-:Y:S03]  /*4220*/  STL [R1+0x10], R54 ;  /* 0x0000103601007387 */ /* 0x000fe60000100800 */
[----:B------:R-:W-:-:S05]  /*4230*/  FFMA R3, R24, R10, R3 ;  /* 0x0000000a18037223 */ /* 0x000fca0000000003 */
[----:B------:R-:W-:Y:S01]  /*4240*/  FSETP.GEU.AND P0, PT, R3, RZ, PT ;  /* 0x000000ff0300720b */ /* 0x000fe20003f0e000 */
[----:B------:R-:W-:Y:S01]  /*4250*/  IMAD.MOV.U32 R12, RZ, RZ, R60 ;  /* 0x000000ffff0c7224 */ /* 0x000fe200078e003c */
[----:B------:R-:W-:Y:S01]  /*4260*/  MOV R7, R23 ;  /* 0x0000001700077202 */ /* 0x000fe20000000f00 */
[----:B------:R-:W-:Y:S01]  /*4270*/  IMAD.MOV.U32 R13, RZ, RZ, R61 ;  /* 0x000000ffff0d7224 */ /* 0x000fe200078e003d */
[----:B------:R-:W-:Y:S01]  /*4280*/  MOV R11, R2 ;  /* 0x00000002000b7202 */ /* 0x000fe20000000f00 */
[----:B------:R-:W-:Y:S01]  /*4290*/  IMAD.MOV.U32 R14, RZ, RZ, R22 ;  /* 0x000000ffff0e7224 */ /* 0x000fe200078e0016 */
[----:B------:R-:W-:Y:S01]  /*42a0*/  MOV R9, R68 ;  /* 0x0000004400097202 */ /* 0x000fe20000000f00 */
[----:B------:R-:W-:Y:S01]  /*42b0*/  IMAD.MOV.U32 R8, RZ, RZ, R53 ;  /* 0x000000ffff087224 */ /* 0x000fe200078e0035 */
[----:B------:R-:W-:Y:S01]  /*42c0*/  MOV R20, 0x4380 ;  /* 0x0000438000147802 */ /* 0x000fe20000000f00 */
[----:B------:R-:W-:Y:S02]  /*42d0*/  IMAD.MOV.U32 R15, RZ, RZ, R28 ;  /* 0x000000ffff0f7224 */ /* 0x000fe400078e001c */
[----:B------:R-:W-:-:S02]  /*42e0*/  IMAD.MOV.U32 R21, RZ, RZ, 0x0 ;  /* 0x00000000ff157424 */ /* 0x000fc400078e00ff */
[C-C-:B------:R-:W-:Y:S01]  /*42f0*/  @!P0 FFMA R6, R24.reuse, -9.9999999747524270788e-07, R39.reuse ;  /* 0xb58637bd18068823 */ /* 0x140fe20000000027 */
[----:B------:R-:W-:Y:S01]  /*4300*/  @P0 FFMA R6, R24, 9.9999999747524270788e-07, R39 ;  /* 0x358637bd18060823 */ /* 0x000fe20000000027 */
[----:B--2---:R-:W-:Y:S04]  /*4310*/  STL.64 [R1+0x8], R30 ;  /* 0x0000081e01007387 */ /* 0x004fe80000100a00 */
[----:B---3--:R0:W-:Y:S02]  /*4320*/  STL.64 [R1], R4 ;  /* 0x0000000401007387 */ /* 0x0081e40000100a00 */
[C-C-:B0-----:R-:W-:Y:S01]  /*4330*/  @!P0 FFMA R4, R18.reuse, -9.9999999747524270788e-07, R25.reuse ;  /* 0xb58637bd12048823 */ /* 0x141fe20000000019 */
[C-C-:B------:R-:W-:Y:S01]  /*4340*/  @!P0 FFMA R5, R19.reuse, -9.9999999747524270788e-07, R26.reuse ;  /* 0xb58637bd13058823 */ /* 0x140fe2000000001a */
[----:B------:R-:W-:Y:S01]  /*4350*/  @P0 FFMA R4, R18, 9.9999999747524270788e-07, R25 ;  /* 0x358637bd12040823 */ /* 0x000fe20000000019 */
[----:B------:R-:W-:-:S07]  /*4360*/  @P0 FFMA R5, R19, 9.9999999747524270788e-07, R26 ;  /* 0x358637bd13050823 */ /* 0x000fce000000001a */
[----:B------:R-:W-:Y:S05]  /*4370*/  CALL.REL.NOINC `($_Z13kernel_render4vec3S_iidP6uchar4S1_iiP4trigP5Lightii$_Z3ray4vec3S_iP6uchar4iiP4trigP5Lightii) ;  /* 0xffffffd800ec7944 */ /* 0x000fea0003c3ffff */
[C---:B------:R-:W-:Y:S02]  /*4380*/  PRMT R93, R4.reuse, 0x7772, RZ ;  /* 0x00007772045d7816 */ /* 0x040fe400000000ff */
[C---:B------:R-:W-:Y:S02]  /*4390*/  PRMT R101, R4.reuse, 0x7770, RZ ;  /* 0x0000777004657816 */ /* 0x040fe400000000ff */
[----:B------:R-:W-:Y:S02]  /*43a0*/  PRMT R95, R4, 0x7771, RZ ;  /* 0x00007771045f7816 */ /* 0x000fe400000000ff */
[----:B------:R-:W-:Y:S02]  /*43b0*/  I2FP.F32.U32 R93, R93 ;  /* 0x0000005d005d7245 */ /* 0x000fe40000201000 */
[----:B------:R-:W-:Y:S02]  /*43c0*/  I2FP.F32.U32 R101, R101 ;  /* 0x0000006500657245 */ /* 0x000fe40000201000 */
[----:B------:R-:W-:-:S07]  /*43d0*/  I2FP.F32.U32 R95, R95 ;  /* 0x0000005f005f7245 */ /* 0x000fce0000201000 */
.L_x_70:
[----:B------:R-:W-:Y:S05]  /*43e0*/  BSYNC.RECONVERGENT B7 ;  /* 0x0000000000077941 */ /* 0x000fea0003800200 */
.L_x_69:
[----:B------:R-:W-:Y:S01]  /*43f0*/  ISETP.GE.AND P0, PT, R28, 0x1, PT ;  /* 0x000000011c00780c */ /* 0x000fe20003f06270 */
[----:B------:R-:W-:Y:S01]  /*4400*/  BSSY.RECONVERGENT B8, `(.L_x_80) ;  /* 0x00001a1000087945 */ /* 0x000fe20003800200 */
[----:B------:R-:W-:Y:S01]  /*4410*/  HFMA2 R85, -RZ, RZ, 0, 0 ;  /* 0x00000000ff557431 */ /* 0x000fe200000001ff */
[----:B------:R-:W-:-:S10]  /*4420*/  CS2R R86, SRZ ;  /* 0x0000000000567805 */ /* 0x000fd4000001ff00 */
[----:B------:R-:W-:Y:S05]  /*4430*/  @!P0 BRA `(.L_x_81) ;  /* 0x0000001800748947 */ /* 0x000fea0003800000 */
[----:B------:R-:W0:Y:S01]  /*4440*/  F2F.F64.F32 R134, R52 ;  /* 0x0000003400867310 */ /* 0x000e220000201800 */
[----:B------:R-:W-:Y:S01]  /*4450*/  LOP3.LUT R31, R100, 0xff, RZ, 0xc0, !PT ;  /* 0x000000ff641f7812 */ /* 0x000fe200078ec0ff */
[----:B------:R-:W-:Y:S01]  /*4460*/  IMAD.MOV.U32 R85, RZ, RZ, RZ ;  /* 0x000000ffff557224 */ /* 0x000fe200078e00ff */
[----:B------:R-:W-:Y:S02]  /*4470*/  LOP3.LUT R30, R94, 0xff, RZ, 0xc0, !PT ;  /* 0x000000ff5e1e7812 */ /* 0x000fe400078ec0ff */
[----:B------:R-:W-:Y:S02]  /*4480*/  CS2R R86, SRZ ;  /* 0x0000000000567805 */ /* 0x000fe4000001ff00 */
[----:B------:R-:W-:Y:S02]  /*4490*/  LOP3.LUT R29, R92, 0xff, RZ, 0xc0, !PT ;  /* 0x000000ff5c1d7812 */ /* 0x000fe400078ec0ff */
[----:B------:R-:W-:Y:S02]  /*44a0*/  MOV R79, RZ ;  /* 0x000000ff004f7202 */ /* 0x000fe40000000f00 */
[----:B0-----:R-:W-:Y:S01]  /*44b0*/  SHF.R.U32.HI R0, RZ, 0x14, R135 ;  /* 0x00000014ff007819 */ /* 0x001fe20000011687 */
[----:B------:R0:W1:Y:S03]  /*44c0*/  FRND.F64.TRUNC R132, R134 ;  /* 0x0000008600847313 */ /* 0x000066000030d800 */
[----:B------:R-:W-:-:S05]  /*44d0*/  LOP3.LUT R0, R0, 0x7ff, RZ, 0xc0, !PT ;  /* 0x000007ff00007812 */ /* 0x000fca00078ec0ff */
[----:B------:R-:W-:-:S05]  /*44e0*/  VIADD R3, R0, 0xfffffc0c ;  /* 0xfffffc0c00037836 */ /* 0x000fca0000000000 */
[CC--:B------:R-:W-:Y:S02]  /*44f0*/  SHF.L.U32 R0, R134.reuse, R3.reuse, RZ ;  /* 0x0000000386007219 */ /* 0x0c0fe400000006ff */
[----:B------:R-:W-:Y:S02]  /*4500*/  SHF.L.U64.HI R3, R134, R3, R135 ;  /* 0x0000000386037219 */ /* 0x000fe40000010287 */
[----:B------:R-:W-:-:S04]  /*4510*/  ISETP.NE.U32.AND P0, PT, R0, RZ, PT ;  /* 0x000000ff0000720c */ /* 0x000fc80003f05070 */
[----:B------:R-:W-:-:S04]  /*4520*/  ISETP.NE.AND.EX P1, PT, R3, -0x80000000, PT, P0 ;  /* 0x800000000300780c */ /* 0x000fc80003f25300 */
[----:B------:R-:W-:-:S09]  /*4530*/  P2R R117, PR, RZ, 0x2 ;  /* 0x00000002ff757803 */ /* 0x000fd20000000000 */
[----:B------:R-:W-:-:S06]  /*4540*/  DSETP.NEU.AND P0, PT, |R134|, 0.5, !P1 ;  /* 0x3fe000008600742a */ /* 0x000fcc0004f0d200 */
[----:B01----:R-:W-:-:S08]  /*4550*/  P2R R116, PR, RZ, 0x1 ;  /* 0x00000001ff747803 */ /* 0x003fd00000000000 */
.L_x_106:
[----:B------:R-:W2:Y:S01]  /*4560*/  LDL.64 R126, [R1+0x158] ;  /* 0x00015800017e7983 */ /* 0x000ea20000100a00 */
[C---:B------:R-:W-:Y:S02]  /*4570*/  R2UR UR6, R140.reuse ;  /* 0x000000008c0672ca */ /* 0x040fe400000e0000 */
[C---:B------:R-:W-:Y:S02]  /*4580*/  R2UR UR7, R141.reuse ;  /* 0x000000008d0772ca */ /* 0x040fe400000e0000 */
[C---:B------:R-:W-:Y:S02]  /*4590*/  R2UR UR4, R140.reuse ;  /* 0x000000008c0472ca */ /* 0x040fe400000e0000 */
[C---:B------:R-:W-:Y:S02]  /*45a0*/  R2UR UR5, R141.reuse ;  /* 0x000000008d0572ca */ /* 0x040fe400000e0000 */
[----:B------:R-:W-:Y:S02]  /*45b0*/  R2UR UR8, R140 ;  /* 0x000000008c0872ca */ /* 0x000fe400000e0000 */
[----:B------:R-:W-:Y:S01]  /*45c0*/  R2UR UR9, R141 ;  /* 0x000000008d0972ca */ /* 0x000fe200000e0000 */
[----:B--2---:R-:W-:-:S05]  /*45d0*/  IMAD.WIDE.U32 R126, R79, 0x1c, R126 ;  /* 0x0000001c4f7e7825 */ /* 0x004fca00078e007e */
[----:B------:R-:W2:Y:S04]  /*45e0*/  LDG.E R23, desc[UR6][R126.64+0x4] ;  /* 0x000004067e177981 */ /* 0x000ea8000c1e1900 */
[----:B---3--:R-:W3:Y:S04]  /*45f0*/  LDG.E R22, desc[UR4][R126.64] ;  /* 0x000000047e167981 */ /* 0x008ee8000c1e1900 */
[----:B----4-:R-:W4:Y:S01]  /*4600*/  LDG.E R2, desc[UR8][R126.64+0x8] ;  /* 0x000008087e027981 */ /* 0x010f22000c1e1900 */
[----:B------:R-:W-:Y:S01]  /*4610*/  BSSY.RECONVERGENT B6, `(.L_x_82) ;  /* 0x0000014000067945 */ /* 0x000fe20003800200 */
[----:B--2---:R-:W-:Y:S01]  /*4620*/  FADD R55, -R26, R23 ;  /* 0x000000171a377221 */ /* 0x004fe20000000100 */
[----:B---3--:R-:W-:-:S03]  /*4630*/  FADD R61, -R25, R22 ;  /* 0x00000016193d7221 */ /* 0x008fc60000000100 */
[----:B------:R-:W-:Y:S01]  /*4640*/  FMUL R0, R55, R55 ;  /* 0x0000003737007220 */ /* 0x000fe20000400000 */
[----:B----4-:R-:W-:-:S03]  /*4650*/  FADD R53, -R39, R2 ;  /* 0x0000000227357221 */ /* 0x010fc60000000100 */
[----:B------:R-:W-:-:S04]  /*4660*/  FFMA R0, R61, R61, R0 ;  /* 0x0000003d3d007223 */ /* 0x000fc80000000000 */
[----:B0-----:R-:W-:-:S04]  /*4670*/  FFMA R4, R53, R53, R0 ;  /* 0x0000003535047223 */ /* 0x001fc80000000000 */
[----:B------:R-:W-:Y:S01]  /*4680*/  VIADD R0, R4, 0xf3000000 ;  /* 0xf300000004007836 */ /* 0x000fe20000000000 */
[----:B-1----:R0:W1:Y:S04]  /*4690*/  MUFU.RSQ R5, R4 ;  /* 0x0000000400057308 */ /* 0x0020680000001400 */
[----:B------:R-:W-:-:S13]  /*46a0*/  ISETP.GT.U32.AND P0, PT, R0, 0x727fffff, PT ;  /* 0x727fffff0000780c */ /* 0x000fda0003f04070 */
[----:B01----:R-:W-:Y:S05]  /*46b0*/  @!P0 BRA `(.L_x_83) ;  /* 0x0000000000148947 */ /* 0x003fea0003800000 */
[----:B------:R-:W-:Y:S01]  /*46c0*/  MOV R20, 0x46f0 ;  /* 0x000046f000147802 */ /* 0x000fe20000000f00 */
[----:B------:R-:W-:-:S07]  /*46d0*/  IMAD.MOV.U32 R21, RZ, RZ, 0x0 ;  /* 0x00000000ff157424 */ /* 0x000fce00078e00ff */
[----:B------:R-:W-:Y:S05]  /*46e0*/  CALL.REL.NOINC `($__internal_1_$__cuda_sm20_sqrt_rn_f32_slowpath) ;  /* 0x0000003400147944 */ /* 0x000fea0003c00000 */
[----:B------:R-:W-:Y:S01]  /*46f0*/  MOV R54, R4 ;  /* 0x0000000400367202 */ /* 0x000fe20000000f00 */
[----:B------:R-:W-:Y:S06]  /*4700*/  BRA `(.L_x_84) ;  /* 0x0000000000107947 */ /* 0x000fec0003800000 */
.L_x_83:
[----:B------:R-:W-:Y:S01]  /*4710*/  FMUL.FTZ R3, R4, R5 ;  /* 0x0000000504037220 */ /* 0x000fe20000410000 */
[----:B------:R-:W-:-:S03]  /*4720*/  FMUL.FTZ R54, R5, 0.5 ;  /* 0x3f00000005367820 */ /* 0x000fc60000410000 */
[----:B------:R-:W-:-:S04]  /*4730*/  FFMA R4, -R3, R3, R4 ;  /* 0x0000000303047223 */ /* 0x000fc80000000104 */
[----:B------:R-:W-:-:S07]  /*4740*/  FFMA R54, R4, R54, R3 ;  /* 0x0000003604367223 */ /* 0x000fce0000000003 */
.L_x_84:
[----:B------:R-:W-:Y:S05]  /*4750*/  BSYNC.RECONVERGENT B6 ;  /* 0x0000000000067941 */ /* 0x000fea0003800200 */
.L_x_82:
        /* <DEDUP_REMOVED lines=15> */
.L_x_86:
[----:B------:R-:W-:Y:S05]  /*4850*/  BSYNC.RECONVERGENT B6 ;  /* 0x0000000000067941 */ /* 0x000fea0003800200 */
.L_x_85:
        /* <DEDUP_REMOVED lines=15> */
.L_x_88:
[----:B------:R-:W-:Y:S05]  /*4950*/  BSYNC.RECONVERGENT B6 ;  /* 0x0000000000067941 */ /* 0x000fea0003800200 */
.L_x_87:
        /* <DEDUP_REMOVED lines=15> */
.L_x_90:
[----:B------:R-:W-:Y:S05]  /*4a50*/  BSYNC.RECONVERGENT B6 ;  /* 0x0000000000067941 */ /* 0x000fea0003800200 */
.L_x_89:
[----:B------:R-:W-:Y:S02]  /*4a60*/  HFMA2 R54, -RZ, RZ, 0, 0 ;  /* 0x00000000ff367431 */ /* 0x000fe400000001ff */
[----:B------:R-:W-:Y:S02]  /*4a70*/  IMAD.MOV.U32 R69, RZ, RZ, 0x7f7fffff ;  /* 0x7f7fffffff457424 */ /* 0x000fe400078e00ff */
[----:B------:R-:W-:-:S07]  /*4a80*/  IMAD.MOV.U32 R53, RZ, RZ, -0x1 ;  /* 0xffffffffff357424 */ /* 0x000fce00078e00ff */
.L_x_99:
[----:B0-----:R-:W2:Y:S01]  /*4a90*/  LDL.64 R4, [R1+0x150] ;  /* 0x0001500001047983 */ /* 0x001ea20000100a00 */
[C---:B------:R-:W-:Y:S02]  /*4aa0*/  R2UR UR6, R140.reuse ;  /* 0x000000008c0672ca */ /* 0x040fe400000e0000 */
[C---:B------:R-:W-:Y:S02]  /*4ab0*/  R2UR UR7, R141.reuse ;  /* 0x000000008d0772ca */ /* 0x040fe400000e0000 */
[C---:B------:R-:W-:Y:S02]  /*4ac0*/  R2UR UR14, R140.reuse ;  /* 0x000000008c0e72ca */ /* 0x040fe400000e0000 */
[C---:B------:R-:W-:Y:S02]  /*4ad0*/  R2UR UR15, R141.reuse ;  /* 0x000000008d0f72ca */ /* 0x040fe400000e0000 */
[----:B------:R-:W-:Y:S02]  /*4ae0*/  R2UR UR12, R140 ;  /* 0x000000008c0c72ca */ /* 0x000fe400000e0000 */
[----:B------:R-:W-:-:S02]  /*4af0*/  R2UR UR13, R141 ;  /* 0x000000008d0d72ca */ /* 0x000fc400000e0000 */
        /* <DEDUP_REMOVED lines=8> */
[----:B------:R-:W-:Y:S02]  /*4b80*/  R2UR UR4, R140 ;  /* 0x000000008c0472ca */ /* 0x000fe400000e0000 */
[----:B------:R-:W-:Y:S01]  /*4b90*/  R2UR UR5, R141 ;  /* 0x000000008d0572ca */ /* 0x000fe200000e0000 */
[----:B--2---:R-:W-:-:S05]  /*4ba0*/  IMAD.WIDE.U32 R4, R54, 0x4c, R4 ;  /* 0x0000004c36047825 */ /* 0x004fca00078e0004 */
[----:B------:R-:W2:Y:S04]  /*4bb0*/  LDG.E R3, desc[UR6][R4.64] ;  /* 0x0000000604037981 */ /* 0x000ea8000c1e1900 */
[----:B------:R-:W2:Y:S04]  /*4bc0*/  LDG.E R6, desc[UR14][R4.64+0x18] ;  /* 0x0000180e04067981 */ /* 0x000ea8000c1e1900 */
[----:B------:R-:W3:Y:S04]  /*4bd0*/  LDG.E R11, desc[UR12][R4.64+0x8] ;  /* 0x0000080c040b7981 */ /* 0x000ee8000c1e1900 */
[----:B------:R-:W3:Y:S04]  /*4be0*/  LDG.E R60, desc[UR18][R4.64+0x20] ;  /* 0x00002012043c7981 */ /* 0x000ee8000c1e1900 */
[----:B------:R-:W4:Y:S04]  /*4bf0*/  LDG.E R61, desc[UR8][R4.64+0x10] ;  /* 0x00001008043d7981 */ /* 0x000f28000c1e1900 */
[----:B------:R-:W4:Y:S04]  /*4c00*/  LDG.E R68, desc[UR10][R4.64+0x4] ;  /* 0x0000040a04447981 */ /* 0x000f28000c1e1900 */
[----:B------:R-:W5:Y:S04]  /*4c10*/  LDG.E R62, desc[UR16][R4.64+0x1c] ;  /* 0x00001c10043e7981 */ /* 0x000f68000c1e1900 */
[----:B------:R-:W5:Y:S04]  /*4c20*/  LDG.E R0, desc[UR4][R4.64+0xc] ;  /* 0x00000c0404007981 */ /* 0x000f68000c1e1900 */
[----:B------:R0:W5:Y:S01]  /*4c30*/  LDG.E R119, desc[UR6][R4.64+0x14] ;  /* 0x0000140604777981 */ /* 0x000162000c1e1900 */
[----:B------:R-:W-:Y:S01]  /*4c40*/  UMOV UR4, 0xd9d7bdbb ;  /* 0xd9d7bdbb00047882 */ /* 0x000fe20000000000 */
[----:B------:R-:W-:Y:S01]  /*4c50*/  UMOV UR5, 0x3ddb7cdf ;  /* 0x3ddb7cdf00057882 */ /* 0x000fe20000000000 */
[----:B------:R-:W-:Y:S01]  /*4c60*/  BSSY.RECONVERGENT B7, `(.L_x_91) ;  /* 0x000007c000077945 */ /* 0x000fe20003800200 */
[----:B--2---:R-:W-:-:S04]  /*4c70*/  FADD R55, -R3, R6 ;  /* 0x0000000603377221 */ /* 0x004fc80000000100 */
[----:B------:R-:W-:Y:S01]  /*4c80*/  FMUL R9, R55, R71 ;  /* 0x0000004737097220 */ /* 0x000fe20000400000 */
[----:B---3--:R-:W-:-:S04]  /*4c90*/  FADD R60, -R11, R60 ;  /* 0x0000003c0b3c7221 */ /* 0x008fc80000000100 */
[C---:B------:R-:W-:Y:S01]  /*4ca0*/  FMUL R7, R60.reuse, R84 ;  /* 0x000000543c077220 */ /* 0x040fe20000400000 */
[----:B------:R-:W-:Y:S01]  /*4cb0*/  FFMA R9, R60, R77, -R9 ;  /* 0x0000004d3c097223 */ /* 0x000fe20000000809 */
[----:B----4-:R-:W-:Y:S01]  /*4cc0*/  FADD R61, R61, -R68 ;  /* 0x800000443d3d7221 */ /* 0x010fe20000000000 */
[----:B-----5:R-:W-:-:S03]  /*4cd0*/  FADD R62, -R68, R62 ;  /* 0x0000003e443e7221 */ /* 0x020fc60000000100 */
[----:B0-----:R-:W-:Y:S01]  /*4ce0*/  FMUL R4, R61, R9 ;  /* 0x000000093d047220 */ /* 0x001fe20000400000 */
[----:B------:R-:W-:Y:S01]  /*4cf0*/  FADD R63, R0, -R3 ;  /* 0x80000003003f7221 */ /* 0x000fe20000000000 */
[C---:B------:R-:W-:Y:S01]  /*4d00*/  FMUL R0, R62.reuse, R77 ;  /* 0x0000004d3e007220 */ /* 0x040fe20000400000 */
[----:B------:R-:W-:Y:S01]  /*4d10*/  FFMA R8, R62, R71, -R7 ;  /* 0x000000473e087223 */ /* 0x000fe20000000807 */
[----:B------:R-:W-:Y:S02]  /*4d20*/  FADD R119, R119, -R11 ;  /* 0x8000000b77777221 */ /* 0x000fe40000000000 */
[----:B------:R-:W-:Y:S01]  /*4d30*/  FFMA R0, R55, R84, -R0 ;  /* 0x0000005437007223 */ /* 0x000fe20000000800 */
[----:B------:R-:W-:-:S04]  /*4d40*/  FFMA R4, R63, R8, R4 ;  /* 0x000000083f047223 */ /* 0x000fc80000000004 */
[----:B------:R-:W-:-:S04]  /*4d50*/  FFMA R4, R119, R0, R4 ;  /* 0x0000000077047223 */ /* 0x000fc80000000004 */
[----:B------:R-:W0:Y:S02]  /*4d60*/  F2F.F64.F32 R124, R4 ;  /* 0x00000004007c7310 */ /* 0x000e240000201800 */
[----:B0-----:R-:W-:-:S14]  /*4d70*/  DSETP.GEU.AND P0, PT, |R124|, UR4, PT ;  /* 0x000000047c007e2a */ /* 0x001fdc000bf0e200 */
[----:B-1----:R-:W-:Y:S05]  /*4d80*/  @!P0 BRA `(.L_x_92) ;  /* 0x0000000400a48947 */ /* 0x002fea0003800000 */
[----:B------:R-:W0:Y:S01]  /*4d90*/  MUFU.RCP64H R5, R125 ;  /* 0x0000007d00057308 */ /* 0x000e220000001800 */
[----:B------:R-:W-:Y:S02]  /*4da0*/  IMAD.MOV.U32 R4, RZ, RZ, 0x1 ;  /* 0x00000001ff047424 */ /* 0x000fe400078e00ff */
[----:B------:R-:W-:Y:S01]  /*4db0*/  FADD R68, R23, -R68 ;  /* 0x8000004417447221 */ /* 0x000fe20000000000 */
[----:B------:R-:W-:Y:S01]  /*4dc0*/  FADD R70, R22, -R3 ;  /* 0x8000000316467221 */ /* 0x000fe20000000000 */
[----:B------:R-:W-:Y:S01]  /*4dd0*/  FADD R76, R2, -R11 ;  /* 0x8000000b024c7221 */ /* 0x000fe20000000000 */
        /* <DEDUP_REMOVED lines=24> */
.L_x_94:
[----:B------:R-:W-:Y:S05]  /*4f60*/  BSYNC.RECONVERGENT B6 ;  /* 0x0000000000067941 */ /* 0x000fea0003800200 */
.L_x_93:
[----:B------:R-:W-:-:S06]  /*4f70*/  DSETP.GT.AND P0, PT, R142, 1, PT ;  /* 0x3ff000008e00742a */ /* 0x000fcc0003f04000 */
[----:B------:R-:W-:-:S14]  /*4f80*/  DSETP.LT.OR P0, PT, R142, RZ, P0 ;  /* 0x000000ff8e00722a */ /* 0x000fdc0000701400 */
[----:B------:R-:W-:Y:S05]  /*4f90*/  @P0 BRA `(.L_x_92) ;  /* 0x0000000400200947 */ /* 0x000fea0003800000 */
[----:B------:R-:W0:Y:S01]  /*4fa0*/  MUFU.RCP64H R5, R125 ;  /* 0x0000007d00057308 */ /* 0x000e220000001800 */
[----:B------:R-:W-:Y:S02]  /*4fb0*/  IMAD.MOV.U32 R4, RZ, RZ, 0x1 ;  /* 0x00000001ff047424 */ /* 0x000fe400078e00ff */
[----:B------:R-:W-:Y:S01]  /*4fc0*/  FMUL R78, R61, R76 ;  /* 0x0000004c3d4e7220 */ /* 0x000fe20000400000 */
[C---:B------:R-:W-:Y:S01]  /*4fd0*/  FMUL R0, R119.reuse, R70 ;  /* 0x0000004677007220 */ /* 0x040fe20000400000 */
[----:B------:R-:W-:Y:S02]  /*4fe0*/  BSSY.RECONVERGENT B6, `(.L_x_95) ;  /* 0x000001c000067945 */ /* 0x000fe40003800200 */
[-C--:B------:R-:W-:Y:S01]  /*4ff0*/  FFMA R78, R119, R68.reuse, -R78 ;  /* 0x00000044774e7223 */ /* 0x080fe2000000084e */
[C---:B------:R-:W-:Y:S01]  /*5000*/  FMUL R68, R63.reuse, R68 ;  /* 0x000000443f447220 */ /* 0x040fe20000400000 */
[----:B------:R-:W-:Y:S02]  /*5010*/  FFMA R63, R63, R76, -R0 ;  /* 0x0000004c3f3f7223 */ /* 0x000fe40000000800 */
[----:B------:R-:W-:Y:S01]  /*5020*/  FMUL R0, R78, R77 ;  /* 0x0000004d4e007220 */ /* 0x000fe20000400000 */
[----:B------:R-:W-:-:S03]  /*5030*/  FFMA R61, R61, R70, -R68 ;  /* 0x000000463d3d7223 */ /* 0x000fc60000000844 */
[----:B------:R-:W-:Y:S01]  /*5040*/  FFMA R0, R63, -R84, -R0 ;  /* 0x800000543f007223 */ /* 0x000fe20000000800 */
[----:B0-----:R-:W-:-:S03]  /*5050*/  DFMA R6, -R124, R4, 1 ;  /* 0x3ff000007c06742b */ /* 0x001fc60000000104 */
[----:B------:R-:W-:-:S05]  /*5060*/  FFMA R0, R61, -R71, R0 ;  /* 0x800000473d007223 */ /* 0x000fca0000000000 */
        /* <DEDUP_REMOVED lines=19> */
.L_x_96:
[----:B------:R-:W-:Y:S05]  /*51a0*/  BSYNC.RECONVERGENT B6 ;  /* 0x0000000000067941 */ /* 0x000fea0003800200 */
.L_x_95:
        /* <DEDUP_REMOVED lines=26> */
[----:B------:R-:W-:Y:S01]  /*5350*/  MOV R7, R125 ;  /* 0x0000007d00077202 */ /* 0x000fe20000000f00 */
[----:B------:R-:W-:Y:S01]  /*5360*/  IMAD.MOV.U32 R21, RZ, RZ, 0x0 ;  /* 0x00000000ff157424 */ /* 0x000fe200078e00ff */
[----:B------:R-:W-:-:S07]  /*5370*/  MOV R20, 0x5390 ;  /* 0x0000539000147802 */ /* 0x000fce0000000f00 */
[----:B------:R-:W-:Y:S05]  /*5380*/  CALL.REL.NOINC `($__internal_0_$__cuda_sm20_div_rn_f64_full) ;  /* 0x00000020004c7944 */ /* 0x000fea0003c00000 */
.L_x_98:
[----:B------:R-:W-:Y:S05]  /*5390*/  BSYNC.RECONVERGENT B6 ;  /* 0x0000000000067941 */ /* 0x000fea0003800200 */
.L_x_97:
        /* <DEDUP_REMOVED lines=8> */
.L_x_92:
[----:B------:R-:W-:Y:S05]  /*5420*/  BSYNC.RECONVERGENT B7 ;  /* 0x0000000000077941 */ /* 0x000fea0003800200 */
.L_x_91:
[----:B------:R-:W-:-:S04]  /*5430*/  IADD3 R54, PT, PT, R54, 0x1, RZ ;  /* 0x0000000136367810 */ /* 0x000fc80007ffe0ff */
[----:B------:R-:W-:-:S13]  /*5440*/  ISETP.NE.AND P0, PT, R54, 0x163, PT ;  /* 0x000001633600780c */ /* 0x000fda0003f05270 */
[----:B------:R-:W-:Y:S05]  /*5450*/  @P0 BRA `(.L_x_99) ;  /* 0xfffffff4008c0947 */ /* 0x000fea000383ffff */
[----:B------:R-:W-:Y:S01]  /*5460*/  ISETP.NE.AND P0, PT, R53, R102, PT ;  /* 0x000000663500720c */ /* 0x000fe20003f05270 */
[----:B------:R-:W-:Y:S01]  /*5470*/  BSSY.RECONVERGENT B7, `(.L_x_100) ;  /* 0x0000073000077945 */ /* 0x000fe20003800200 */
[----:B------:R-:W-:Y:S01]  /*5480*/  IMAD.MOV.U32 R0, RZ, RZ, RZ ;  /* 0x000000ffff007224 */ /* 0x000fe200078e00ff */
[----:B------:R-:W-:-:S10]  /*5490*/  CS2R R2, SRZ ;  /* 0x0000000000027805 */ /* 0x000fd4000001ff00 */
[----:B------:R-:W-:Y:S05]  /*54a0*/  @P0 BRA `(.L_x_101) ;  /* 0x0000000400bc0947 */ /* 0x000fea0003800000 */
[----:B------:R-:W-:Y:S01]  /*54b0*/  FMUL R0, R18, R77 ;  /* 0x0000004d12007220 */ /* 0x000fe20000400000 */
[----:B------:R-:W-:Y:S02]  /*54c0*/  R2UR UR4, R140 ;  /* 0x000000008c0472ca */ /* 0x000fe400000e0000 */
[----:B------:R-:W-:Y:S01]  /*54d0*/  R2UR UR5, R141 ;  /* 0x000000008d0572ca */ /* 0x000fe200000e0000 */
[C---:B------:R-:W-:Y:S01]  /*54e0*/  FFMA R3, R19.reuse, -R84, -R0 ;  /* 0x8000005413037223 */ /* 0x040fe20000000800 */
[----:B------:R-:W-:Y:S01]  /*54f0*/  FADD R6, R18, R18 ;  /* 0x0000001212067221 */ /* 0x000fe20000000000 */
[----:B------:R-:W-:Y:S02]  /*5500*/  ISETP.NE.AND P3, PT, R116, RZ, PT ;  /* 0x000000ff7400720c */ /* 0x000fe40003f65270 */
[----:B0-----:R-:W-:Y:S01]  /*5510*/  FFMA R4, -R24, R71, R3 ;  /* 0x0000004718047223 */ /* 0x001fe20000000103 */
[----:B------:R-:W-:-:S03]  /*5520*/  FADD R3, R19, R19 ;  /* 0x0000001313037221 */ /* 0x000fc60000000000 */
[-C--:B------:R-:W-:Y:S01]  /*5530*/  FFMA R6, -R6, R4.reuse, -R77 ;  /* 0x0000000406067223 */ /* 0x080fe2000000094d */
[----:B------:R-:W-:Y:S01]  /*5540*/  FADD R8, R24, R24 ;  /* 0x0000001818087221 */ /* 0x000fe20000000000 */
[-C--:B------:R-:W-:Y:S02]  /*5550*/  FFMA R3, -R3, R4.reuse, -R84 ;  /* 0x0000000403037223 */ /* 0x080fe40000000954 */
[----:B------:R-:W-:Y:S01]  /*5560*/  FMUL R6, R6, R27 ;  /* 0x0000001b06067220 */ /* 0x000fe20000400000 */
[----:B------:R-:W-:Y:S01]  /*5570*/  FFMA R4, -R8, R4, -R71 ;  /* 0x0000000408047223 */ /* 0x000fe20000000947 */
[----:B------:R-:W-:Y:S01]  /*5580*/  IMAD.MOV.U32 R22, RZ, RZ, RZ ;  /* 0x000000ffff167224 */ /* 0x000fe200078e00ff */
[----:B------:R0:W5:Y:S01]  /*5590*/  LDG.E R2, desc[UR4][R126.64+0xc] ;  /* 0x00000c047e027981 */ /* 0x000162000c1e1900 */
[----:B------:R-:W-:Y:S01]  /*55a0*/  FFMA R3, -R3, R16, -R6 ;  /* 0x0000001003037223 */ /* 0x000fe20000000906 */
[----:B------:R-:W-:Y:S03]  /*55b0*/  BSSY.RECONVERGENT B6, `(.L_x_102) ;  /* 0x000002c000067945 */ /* 0x000fe60003800200 */
[----:B------:R-:W-:Y:S01]  /*55c0*/  FFMA R4, R4, -R17, R3 ;  /* 0x8000001104047223 */ /* 0x000fe20000000003 */
[----:B------:R-:W-:-:S05]  /*55d0*/  MOV R3, RZ ;  /* 0x000000ff00037202 */ /* 0x000fca0000000f00 */
[----:B------:R-:W2:Y:S02]  /*55e0*/  F2F.F64.F32 R4, R4 ;  /* 0x0000000400047310 */ /* 0x000ea40000201800 */
[----:B--2---:R-:W-:Y:S01]  /*55f0*/  DSETP.MAX.AND P0, P1, RZ, R4, PT ;  /* 0x00000004ff00722a */ /* 0x004fe2000390f000 */
[----:B------:R-:W-:Y:S01]  /*5600*/  IMAD.MOV.U32 R6, RZ, RZ, R5 ;  /* 0x000000ffff067224 */ /* 0x000fe200078e0005 */
[----:B------:R-:W-:-:S04]  /*5610*/  MOV R23, R4 ;  /* 0x0000000400177202 */ /* 0x000fc80000000f00 */
[----:B------:R-:W-:Y:S02]  /*5620*/  FSEL R3, R3, R6, P0 ;  /* 0x0000000603037208 */ /* 0x000fe40000000000 */
[----:B------:R-:W-:-:S06]  /*5630*/  SEL R22, R22, R23, P0 ;  /* 0x0000001716167207 */ /* 0x000fcc0000000000 */
[----:B------:R-:W-:-:S04]  /*5640*/  @P1 LOP3.LUT R3, R6, 0x80000, RZ, 0xfc, !PT ;  /* 0x0008000006031812 */ /* 0x000fc800078efcff */
[----:B------:R-:W-:Y:S01]  /*5650*/  MOV R23, R3 ;  /* 0x0000000300177202 */ /* 0x000fe20000000f00 */
[----:B------:R-:W-:-:S04]  /*5660*/  FFMA R3, R19, R84, R0 ;  /* 0x0000005413037223 */ /* 0x000fc80000000000 */
[----:B------:R-:W-:Y:S01]  /*5670*/  FFMA R71, R24, R71, R3 ;  /* 0x0000004718477223 */ /* 0x000fe20000000003 */
[----:B------:R-:W-:-:S06]  /*5680*/  DSETP.NEU.AND P1, PT, R22, RZ, PT ;  /* 0x000000ff1600722a */ /* 0x000fcc0003f2d000 */
[----:B------:R-:W-:-:S08]  /*5690*/  ISETP.GE.OR P2, PT, R135, RZ, P1 ;  /* 0x000000ff8700720c */ /* 0x000fd00000f46670 */
[----:B------:R-:W-:Y:S01]  /*56a0*/  @!P1 SEL R5, R23, RZ, P3 ;  /* 0x000000ff17059207 */ /* 0x000fe20001800000 */
[----:B------:R-:W-:Y:S01]  /*56b0*/  @!P1 IMAD.MOV.U32 R4, RZ, RZ, RZ ;  /* 0x000000ffff049224 */ /* 0x000fe200078e00ff */
[----:B------:R-:W-:-:S03]  /*56c0*/  @!P1 PLOP3.LUT P0, PT, P3, PT, PT, 0x80, 0x8 ;  /* 0x000000000008981c */ /* 0x000fc60001f0f070 */
[----:B------:R-:W-:Y:S01]  /*56d0*/  @!P2 LOP3.LUT R5, R5, 0x7ff00000, RZ, 0xfc, !PT ;  /* 0x7ff000000505a812 */ /* 0x000fe200078efcff */
[----:B0-----:R-:W-:Y:S09]  /*56e0*/  @!P1 BRA `(.L_x_103) ;  /* 0x0000000000609947 */ /* 0x001ff20003800000 */
[----:B------:R-:W-:Y:S01]  /*56f0*/  DADD R4, -RZ, |R22| ;  /* 0x00000000ff047229 */ /* 0x000fe20000000516 */
[----:B------:R-:W-:Y:S01]  /*5700*/  MOV R6, R134 ;  /* 0x0000008600067202 */ /* 0x000fe20000000f00 */
[----:B------:R-:W-:Y:S01]  /*5710*/  IMAD.MOV.U32 R7, RZ, RZ, R135 ;  /* 0x000000ffff077224 */ /* 0x000fe200078e0087 */
[----:B------:R-:W-:Y:S02]  /*5720*/  MOV R20, 0x5750 ;  /* 0x0000575000147802 */ /* 0x000fe40000000f00 */
[----:B------:R-:W-:-:S07]  /*5730*/  MOV R21, 0x0 ;  /* 0x0000000000157802 */ /* 0x000fce0000000f00 */
[----:B-1---5:R-:W-:Y:S05]  /*5740*/  CALL.REL.NOINC `($_Z13kernel_render4vec3S_iidP6uchar4S1_iiP4trigP5Lightii$__internal_accurate_pow) ;  /* 0x0000002c00187944 */ /* 0x022fea0003c00000 */
[----:B------:R-:W-:Y:S01]  /*5750*/  SHF.R.U32.HI R0, RZ, 0x14, R135 ;  /* 0x00000014ff007819 */ /* 0x000fe20000011687 */
[----:B------:R-:W-:Y:S01]  /*5760*/  DADD R6, -RZ, -R4 ;  /* 0x00000000ff067229 */ /* 0x000fe20000000904 */
[----:B------:R-:W-:Y:S01]  /*5770*/  ISETP.GE.AND P1, PT, R23, RZ, PT ;  /* 0x000000ff1700720c */ /* 0x000fe20003f26270 */
[----:B------:R-:W-:Y:S01]  /*5780*/  DSETP.NEU.AND P2, PT, R132, R134, PT ;  /* 0x000000868400722a */ /* 0x000fe20003f4d000 */
[----:B------:R-:W-:Y:S02]  /*5790*/  LOP3.LUT R0, R0, 0x7ff, RZ, 0xc0, !PT ;  /* 0x000007ff00007812 */ /* 0x000fe400078ec0ff */
[----:B------:R-:W-:-:S03]  /*57a0*/  ISETP.NE.AND P6, PT, R117, RZ, PT ;  /* 0x000000ff7500720c */ /* 0x000fc60003fc5270 */
[----:B------:R-:W-:-:S05]  /*57b0*/  VIADD R3, R0, 0xfffffc0c ;  /* 0xfffffc0c00037836 */ /* 0x000fca0000000000 */
[CC--:B------:R-:W-:Y:S02]  /*57c0*/  SHF.L.U32 R0, R134.reuse, R3.reuse, RZ ;  /* 0x0000000386007219 */ /* 0x0c0fe400000006ff */
[----:B------:R-:W-:Y:S02]  /*57d0*/  SHF.L.U64.HI R3, R134, R3, R135 ;  /* 0x0000000386037219 */ /* 0x000fe40000010287 */
[----:B------:R-:W-:-:S04]  /*57e0*/  ISETP.NE.U32.AND P0, PT, R0, RZ, PT ;  /* 0x000000ff0000720c */ /* 0x000fc80003f05070 */
[----:B------:R-:W-:-:S04]  /*57f0*/  ISETP.NE.AND.EX P0, PT, R3, -0x80000000, PT, P0 ;  /* 0x800000000300780c */ /* 0x000fc80003f05300 */
[-C--:B------:R-:W-:Y:S02]  /*5800*/  FSEL R3, R6, R4.reuse, !P0 ;  /* 0x0000000406037208 */ /* 0x080fe40004000000 */
[-C--:B------:R-:W-:Y:S02]  /*5810*/  FSEL R0, R7, R5.reuse, !P0 ;  /* 0x0000000507007208 */ /* 0x080fe40004000000 */
[----:B------:R-:W-:Y:S02]  /*5820*/  FSEL R4, R3, R4, !P1 ;  /* 0x0000000403047208 */ /* 0x000fe40004800000 */
[----:B------:R-:W-:Y:S02]  /*5830*/  FSEL R5, R0, R5, !P1 ;  /* 0x0000000500057208 */ /* 0x000fe40004800000 */
[----:B------:R-:W-:Y:S02]  /*5840*/  PLOP3.LUT P0, PT, P6, PT, PT, 0x8, 0x80 ;  /* 0x000000000080781c */ /* 0x000fe4000370e170 */
[----:B------:R-:W-:-:S02]  /*5850*/  @!P1 FSEL R4, R4, RZ, !P2 ;  /* 0x000000ff04049208 */ /* 0x000fc40005000000 */
[----:B------:R-:W-:-:S09]  /*5860*/  @!P1 FSEL R5, R5, -QNAN , !P2 ;  /* 0xfff8000005059808 */ /* 0x000fd20005000000 */
.L_x_103:
[----:B------:R-:W-:Y:S05]  /*5870*/  BSYNC.RECONVERGENT B6 ;  /* 0x0000000000067941 */ /* 0x000fea0003800200 */
.L_x_102:
[----:B------:R-:W-:Y:S01]  /*5880*/  DADD R6, R134, R22 ;  /* 0x0000000086067229 */ /* 0x000fe20000000016 */
[----:B------:R-:W-:Y:S09]  /*5890*/  BSSY.RECONVERGENT B0, `(.L_x_104) ;  /* 0x000001a000007945 */ /* 0x000ff20003800200 */
[----:B------:R-:W-:-:S04]  /*58a0*/  LOP3.LUT R6, R7, 0x7ff00000, RZ, 0xc0, !PT ;  /* 0x7ff0000007067812 */ /* 0x000fc800078ec0ff */
[----:B------:R-:W-:-:S13]  /*58b0*/  ISETP.NE.AND P1, PT, R6, 0x7ff00000, PT ;  /* 0x7ff000000600780c */ /* 0x000fda0003f25270 */
[----:B------:R-:W-:Y:S05]  /*58c0*/  @P1 BRA `(.L_x_105) ;  /* 0x0000000000581947 */ /* 0x000fea0003800000 */
[----:B------:R-:W-:-:S13]  /*58d0*/  FSETP.NAN.AND P1, PT, R52, R52, PT ;  /* 0x000000343400720b */ /* 0x000fda0003f28000 */
[----:B------:R-:W-:Y:S01]  /*58e0*/  @P1 DADD R4, R134, R22 ;  /* 0x0000000086041229 */ /* 0x000fe20000000016 */
[----:B------:R-:W-:Y:S10]  /*58f0*/  @P1 BRA `(.L_x_105) ;  /* 0x00000000004c1947 */ /* 0x000ff40003800000 */
[----:B------:R-:W-:-:S06]  /*5900*/  DSETP.NEU.AND P2, PT, |R134|, +INF , PT ;  /* 0x7ff000008600742a */ /* 0x000fcc0003f4d200 */
[----:B------:R-:W-:-:S08]  /*5910*/  ISETP.GE.OR P3, PT, R135, RZ, P2 ;  /* 0x000000ff8700720c */ /* 0x000fd00001766670 */
[----:B------:R-:W-:Y:S01]  /*5920*/  @!P2 DSETP.GT.AND P1, PT, |R22|, 1, PT ;  /* 0x3ff000001600a42a */ /* 0x000fe20003f24200 */
[----:B------:R-:W-:-:S05]  /*5930*/  @!P2 MOV R4, RZ ;  /* 0x000000ff0004a202 */ /* 0x000fca0000000f00 */
[----:B------:R-:W-:-:S04]  /*5940*/  @!P2 SEL R0, RZ, 0x7ff00000, !P1 ;  /* 0x7ff00000ff00a807 */ /* 0x000fc80004800000 */
[----:B------:R-:W-:-:S05]  /*5950*/  @!P3 LOP3.LUT R0, R0, 0x7ff00000, RZ, 0x3c, !PT ;  /* 0x7ff000000000b812 */ /* 0x000fca00078e3cff */
[----:B------:R-:W-:Y:S01]  /*5960*/  @!P2 IMAD.MOV.U32 R5, RZ, RZ, R0 ;  /* 0x000000ffff05a224 */ /* 0x000fe200078e0000 */
[----:B------:R-:W-:Y:S06]  /*5970*/  @!P2 BRA `(.L_x_105) ;  /* 0x00000000002ca947 */ /* 0x000fec0003800000 */
[----:B------:R-:W-:-:S14]  /*5980*/  DSETP.NEU.AND P1, PT, |R22|, +INF , PT ;  /* 0x7ff000001600742a */ /* 0x000fdc0003f2d200 */
[----:B------:R-:W-:Y:S05]  /*5990*/  @P1 BRA `(.L_x_105) ;  /* 0x0000000000241947 */ /* 0x000fea0003800000 */
[----:B------:R-:W-:Y:S01]  /*59a0*/  ISETP.GE.AND P1, PT, R135, RZ, PT ;  /* 0x000000ff8700720c */ /* 0x000fe20003f26270 */
[----:B------:R-:W-:Y:S01]  /*59b0*/  IMAD.MOV.U32 R4, RZ, RZ, RZ ;  /* 0x000000ffff047224 */ /* 0x000fe200078e00ff */
[----:B------:R-:W-:Y:S02]  /*59c0*/  ISETP.GE.AND P2, PT, R23, RZ, PT ;  /* 0x000000ff1700720c */ /* 0x000fe40003f46270 */
[----:B------:R-:W-:Y:S02]  /*59d0*/  LOP3.LUT R0, R135, 0x7fffffff, RZ, 0xc0, !PT ;  /* 0x7fffffff87007812 */ /* 0x000fe400078ec0ff */
[----:B------:R-:W-:Y:S02]  /*59e0*/  SEL R5, RZ, 0x7ff00000, !P1 ;  /* 0x7ff00000ff057807 */ /* 0x000fe40004800000 */
[----:B------:R-:W-:Y:S02]  /*59f0*/  ISETP.NE.AND P1, PT, R0, 0x3fe00000, PT ;  /* 0x3fe000000000780c */ /* 0x000fe40003f25270 */
[----:B------:R-:W-:-:S04]  /*5a00*/  IADD3 R0, PT, PT, R5, -0x80000000, RZ ;  /* 0x8000000005007810 */ /* 0x000fc80007ffe0ff */
[----:B------:R-:W-:-:S04]  /*5a10*/  SEL R0, R0, R5, P1 ;  /* 0x0000000500007207 */ /* 0x000fc80000800000 */
[----:B------:R-:W-:-:S07]  /*5a20*/  @!P2 SEL R5, R0, R5, P0 ;  /* 0x000000050005a207 */ /* 0x000fce0000000000 */
.L_x_105:
[----:B------:R-:W-:Y:S05]  /*5a30*/  BSYNC.RECONVERGENT B0 ;  /* 0x0000000000007941 */ /* 0x000fea0003800200 */
.L_x_104:
[----:B------:R-:W0:Y:S01]  /*5a40*/  F2F.F64.F32 R6, R71 ;  /* 0x0000004700067310 */ /* 0x000e220000201800 */
[----:B------:R-:W-:Y:S01]  /*5a50*/  FSETP.NEU.AND P0, PT, R52, RZ, PT ;  /* 0x000000ff3400720b */ /* 0x000fe20003f0d000 */
[----:B------:R-:W-:Y:S01]  /*5a60*/  DSETP.NEU.AND P1, PT, R22, 1, PT ;  /* 0x3ff000001600742a */ /* 0x000fe20003f2d000 */
[----:B------:R-:W-:Y:S01]  /*5a70*/  MOV R0, RZ ;  /* 0x000000ff00007202 */ /* 0x000fe20000000f00 */
[----:B------:R-:W-:Y:S01]  /*5a80*/  HFMA2 R8, -RZ, RZ, 0, 0 ;  /* 0x00000000ff087431 */ /* 0x000fe200000001ff */
[----:B------:R-:W-:Y:S02]  /*5a90*/  FSEL R4, R4, RZ, P0 ;  /* 0x000000ff04047208 */ /* 0x000fe40000000000 */
[----:B------:R-:W-:Y:S01]  /*5aa0*/  FSEL R5, R5, 1.875, P0 ;  /* 0x3ff0000005057808 */ /* 0x000fe20000000000 */
[----:B-----5:R-:W2:Y:S01]  /*5ab0*/  F2F.F64.F32 R2, R2 ;  /* 0x0000000200027310 */ /* 0x020ea20000201800 */
[----:B------:R-:W-:Y:S02]  /*5ac0*/  FSEL R4, R4, RZ, P1 ;  /* 0x000000ff04047208 */ /* 0x000fe40000800000 */
[----:B------:R-:W-:Y:S01]  /*5ad0*/  FSEL R5, R5, 1.875, P1 ;  /* 0x3ff0000005057808 */ /* 0x000fe20000800000 */
[----:B0-----:R-:W-:Y:S01]  /*5ae0*/  DSETP.MAX.AND P0, P1, RZ, R6, PT ;  /* 0x00000006ff00722a */ /* 0x001fe2000390f000 */
[----:B------:R-:W-:-:S05]  /*5af0*/  IMAD.MOV.U32 R9, RZ, RZ, R7 ;  /* 0x000000ffff097224 */ /* 0x000fca00078e0007 */
[----:B------:R-:W-:Y:S01]  /*5b00*/  FSEL R11, R0, R9, P0 ;  /* 0x00000009000b7208 */ /* 0x000fe20000000000 */
[----:B--2---:R-:W-:Y:S01]  /*5b10*/  DMUL R4, R2, R4 ;  /* 0x0000000402047228 */ /* 0x004fe20000000000 */
[----:B------:R-:W-:-:S06]  /*5b20*/  SEL R8, R8, R6, P0 ;  /* 0x0000000608087207 */ /* 0x000fcc0000000000 */
[----:B------:R-:W-:-:S03]  /*5b30*/  @P1 LOP3.LUT R11, R9, 0x80000, RZ, 0xfc, !PT ;  /* 0x00080000090b1812 */ /* 0x000fc600078efcff */
[----:B------:R-:W0:Y:S02]  /*5b40*/  F2F.F32.F64 R4, R4 ;  /* 0x0000000400047310 */ /* 0x000e240000301000 */
[----:B------:R-:W-:-:S06]  /*5b50*/  IMAD.MOV.U32 R9, RZ, RZ, R11 ;  /* 0x000000ffff097224 */ /* 0x000fcc00078e000b */
[----:B------:R-:W-:-:S06]  /*5b60*/  DMUL R8, R2, R8 ;  /* 0x0000000802087228 */ /* 0x000fcc0000000000 */
[----:B------:R-:W-:Y:S08]  /*5b70*/  F2F.F32.F64 R0, R8 ;  /* 0x0000000800007310 */ /* 0x000ff00000301000 */
[----:B0-----:R-:W0:Y:S02]  /*5b80*/  F2F.F64.F32 R6, R4 ;  /* 0x0000000400067310 */ /* 0x001e240000201800 */
[----:B0-----:R-:W-:-:S11]  /*5b90*/  DMUL R2, R6, 255 ;  /* 0x406fe00006027828 */ /* 0x001fd60000000000 */
.L_x_101:
[----:B------:R-:W-:Y:S05]  /*5ba0*/  BSYNC.RECONVERGENT B7 ;  /* 0x0000000000077941 */ /* 0x000fea0003800200 */
.L_x_100:
[C---:B------:R-:W-:Y:S02]  /*5bb0*/  R2UR UR4, R140.reuse ;  /* 0x000000008c0472ca */ /* 0x040fe400000e0000 */
[C---:B------:R-:W-:Y:S02]  /*5bc0*/  R2UR UR5, R141.reuse ;  /* 0x000000008d0572ca */ /* 0x040fe400000e0000 */
[----:B------:R-:W-:Y:S02]  /*5bd0*/  R2UR UR6, R140 ;  /* 0x000000008c0672ca */ /* 0x000fe400000e0000 */
[----:B------:R-:W-:-:S09]  /*5be0*/  R2UR UR7, R141 ;  /* 0x000000008d0772ca */ /* 0x000fd200000e0000 */
[----:B0-----:R-:W2:Y:S04]  /*5bf0*/  LDG.E R4, desc[UR4][R126.64+0x10] ;  /* 0x000010047e047981 */ /* 0x001ea8000c1e1900 */
[----:B------:R-:W3:Y:S04]  /*5c00*/  LDG.E R10, desc[UR6][R126.64+0x14] ;  /* 0x000014067e0a7981 */ /* 0x000ee8000c1e1900 */
[----:B------:R-:W4:Y:S01]  /*5c10*/  LDG.E R14, desc[UR4][R126.64+0x18] ;  /* 0x000018047e0e7981 */ /* 0x000f22000c1e1900 */
[----:B------:R-:W2:Y:S01]  /*5c20*/  I2F.U16 R5, R31 ;  /* 0x0000001f00057306 */ /* 0x000ea20000101000 */
[----:B------:R-:W-:-:S04]  /*5c30*/  IADD3 R79, PT, PT, R79, 0x1, RZ ;  /* 0x000000014f4f7810 */ /* 0x000fc80007ffe0ff */
[----:B------:R-:W-:-:S03]  /*5c40*/  ISETP.NE.AND P0, PT, R79, R28, PT ;  /* 0x0000001c4f00720c */ /* 0x000fc60003f05270 */
[----:B------:R-:W3:Y:S08]  /*5c50*/  I2F.U16 R11, R30 ;  /* 0x0000001e000b7306 */ /* 0x000ef00000101000 */
[----:B------:R-:W4:Y:S08]  /*5c60*/  I2F.U16 R15, R29 ;  /* 0x0000001d000f7306 */ /* 0x000f300000101000 */
[----:B------:R-:W-:Y:S08]  /*5c70*/  F2F.F64.F32 R6, R46 ;  /* 0x0000002e00067310 */ /* 0x000ff00000201800 */
[----:B------:R-:W-:Y:S08]  /*5c80*/  F2F.F64.F32 R8, R87 ;  /* 0x0000005700087310 */ /* 0x000ff00000201800 */
[----:B------:R-:W-:Y:S01]  /*5c90*/  F2F.F64.F32 R12, R86 ;  /* 0x00000056000c7310 */ /* 0x000fe20000201800 */
[----:B--2---:R-:W-:-:S04]  /*5ca0*/  FMUL R5, R4, R5 ;  /* 0x0000000504057220 */ /* 0x004fc80000400000 */
[----:B------:R-:W-:Y:S01]  /*5cb0*/  FMUL R4, R5, R0 ;  /* 0x0000000005047220 */ /* 0x000fe20000400000 */
[----:B---3--:R-:W-:-:S03]  /*5cc0*/  FMUL R11, R10, R11 ;  /* 0x0000000b0a0b7220 */ /* 0x008fc60000400000 */
[----:B------:R-:W-:Y:S01]  /*5cd0*/  FMUL R22, R47, R4 ;  /* 0x000000042f167220 */ /* 0x000fe20000400000 */
[----:B----4-:R-:W-:Y:S01]  /*5ce0*/  FMUL R15, R14, R15 ;  /* 0x0000000f0e0f7220 */ /* 0x010fe20000400000 */
[-C--:B------:R-:W-:Y:S02]  /*5cf0*/  FMUL R10, R11, R0.reuse ;  /* 0x000000000b0a7220 */ /* 0x080fe40000400000 */
[----:B------:R-:W0:Y:S01]  /*5d00*/  F2F.F64.F32 R4, R22 ;  /* 0x0000001600047310 */ /* 0x000e220000201800 */
[----:B------:R-:W-:Y:S01]  /*5d10*/  FMUL R0, R15, R0 ;  /* 0x000000000f007220 */ /* 0x000fe20000400000 */
[----:B------:R-:W-:-:S03]  /*5d20*/  FMUL R23, R47, R10 ;  /* 0x0000000a2f177220 */ /* 0x000fc60000400000 */
[----:B------:R-:W-:-:S03]  /*5d30*/  FMUL R0, R47, R0 ;  /* 0x000000002f007220 */ /* 0x000fc60000400000 */
[----:B------:R-:W2:Y:S01]  /*5d40*/  F2F.F64.F32 R10, R23 ;  /* 0x00000017000a7310 */ /* 0x000ea20000201800 */
[----:B0-----:R-:W-:-:S07]  /*5d50*/  DFMA R4, R6, R2, R4 ;  /* 0x000000020604722b */ /* 0x001fce0000000004 */
[----:B------:R-:W0:Y:S01]  /*5d60*/  F2F.F64.F32 R14, R0 ;  /* 0x00000000000e7310 */ /* 0x000e220000201800 */
[----:B------:R-:W-:-:S07]  /*5d70*/  DADD R4, R4, R8 ;  /* 0x0000000004047229 */ /* 0x000fce0000000008 */
[----:B------:R-:W3:Y:S01]  /*5d80*/  F2F.F64.F32 R8, R85 ;  /* 0x0000005500087310 */ /* 0x000ee20000201800 */
[CC--:B--2---:R-:W-:Y:S02]  /*5d90*/  DFMA R10, R6.reuse, R2.reuse, R10 ;  /* 0x00000002060a722b */ /* 0x0c4fe4000000000a */
[----:B0-----:R-:W-:-:S05]  /*5da0*/  DFMA R14, R6, R2, R14 ;  /* 0x00000002060e722b */ /* 0x001fca000000000e */
[----:B------:R0:W2:Y:S01]  /*5db0*/  F2F.F32.F64 R87, R4 ;  /* 0x0000000400577310 */ /* 0x0000a20000301000 */
[----:B------:R-:W-:Y:S02]  /*5dc0*/  DADD R10, R10, R12 ;  /* 0x000000000a0a7229 */ /* 0x000fe4000000000c */
[----:B---3--:R-:W-:-:S05]  /*5dd0*/  DADD R8, R14, R8 ;  /* 0x000000000e087229 */ /* 0x008fca0000000008 */
[----:B------:R0:W3:Y:S08]  /*5de0*/  F2F.F32.F64 R86, R10 ;  /* 0x0000000a00567310 */ /* 0x0000f00000301000 */
[----:B------:R0:W4:Y:S01]  /*5df0*/  F2F.F32.F64 R85, R8 ;  /* 0x0000000800557310 */ /* 0x0001220000301000 */
[----:B--2---:R-:W-:Y:S05]  /*5e00*/  @P0 BRA `(.L_x_106) ;  /* 0xffffffe400d40947 */ /* 0x004fea000383ffff */
.L_x_81:
[----:B------:R-:W-:Y:S05]  /*5e10*/  BSYNC.RECONVERGENT B8 ;  /* 0x0000000000087941 */ /* 0x000fea0003800200 */
.L_x_80:
[----:B------:R-:W-:Y:S01]  /*5e20*/  LOP3.LUT R100, R100, 0xff, RZ, 0xc0, !PT ;  /* 0x000000ff64647812 */ /* 0x000fe200078ec0ff */
[----:B0-----:R-:W-:Y:S01]  /*5e30*/  IMAD.MOV.U32 R8, RZ, RZ, 0x80000 ;  /* 0x00080000ff087424 */ /* 0x001fe200078e00ff */
[----:B------:R-:W-:Y:S02]  /*5e40*/  LOP3.LUT R5, R94, 0xff, RZ, 0xc0, !PT ;  /* 0x000000ff5e057812 */ /* 0x000fe400078ec0ff */
[----:B------:R-:W0:Y:S01]  /*5e50*/  I2F.U16 R0, R100 ;  /* 0x0000006400007306 */ /* 0x000e220000101000 */
[----:B------:R-:W-:Y:S02]  /*5e60*/  LOP3.LUT R4, R92, 0xff, RZ, 0xc0, !PT ;  /* 0x000000ff5c047812 */ /* 0x000fe400078ec0ff */
[----:B------:R-:W-:Y:S02]  /*5e70*/  LOP3.LUT R2, R37, 0xffff, RZ, 0xc0, !PT ;  /* 0x0000ffff25027812 */ /* 0x000fe400078ec0ff */
[----:B------:R-:W-:Y:S02]  /*5e80*/  LOP3.LUT R36, R36, 0xffff, RZ, 0xc0, !PT ;  /* 0x0000ffff24247812 */ /* 0x000fe400078ec0ff */
[----:B------:R-:W-:Y:S01]  /*5e90*/  I2FP.F32.U32 R2, R2 ;  /* 0x0000000200027245 */ /* 0x000fe20000201000 */
[----:B------:R-:W3:Y:S01]  /*5ea0*/  I2F.U16 R5, R5 ;  /* 0x0000000500057306 */ /* 0x000ee20000101000 */
[----:B------:R-:W-:-:S04]  /*5eb0*/  LOP3.LUT R6, R38, 0xffff, RZ, 0xc0, !PT ;  /* 0x0000ffff26067812 */ /* 0x000fc800078ec0ff */
[----:B------:R-:W-:Y:S01]  /*5ec0*/  I2FP.F32.U32 R6, R6 ;  /* 0x0000000600067245 */ /* 0x000fe20000201000 */
[----:B0-----:R-:W-:Y:S02]  /*5ed0*/  FFMA R0, R0, 0.10000000149011611938, R87 ;  /* 0x3dcccccd00007823 */ /* 0x001fe40000000057 */
[----:B------:R-:W4:Y:S02]  /*5ee0*/  I2F.U16 R4, R4 ;  /* 0x0000000400047306 */ /* 0x000f240000101000 */
[----:B------:R-:W-:Y:S01]  /*5ef0*/  FFMA R3, R45, R2, R0 ;  /* 0x000000022d037223 */ /* 0x000fe20000000000 */
[----:B------:R-:W-:-:S03]  /*5f00*/  I2FP.F32.U32 R0, R36 ;  /* 0x0000002400007245 */ /* 0x000fc60000201000 */
[----:B------:R-:W-:Y:S01]  /*5f10*/  FFMA R3, R44, R101, R3 ;  /* 0x000000652c037223 */ /* 0x000fe20000000003 */
[----:B---3--:R-:W-:-:S04]  /*5f20*/  FFMA R86, R5, 0.10000000149011611938, R86 ;  /* 0x3dcccccd05567823 */ /* 0x008fc80000000056 */
[C---:B------:R-:W-:Y:S01]  /*5f30*/  FFMA R5, R45.reuse, R0, R86 ;  /* 0x000000002d057223 */ /* 0x040fe20000000056 */
[----:B------:R-:W0:Y:S01]  /*5f40*/  F2F.F64.F32 R2, R3 ;  /* 0x0000000300027310 */ /* 0x000e220000201800 */
[----:B----4-:R-:W-:Y:S02]  /*5f50*/  FFMA R0, R4, 0.10000000149011611938, R85 ;  /* 0x3dcccccd04007823 */ /* 0x010fe40000000055 */
[----:B------:R-:W-:Y:S02]  /*5f60*/  FFMA R5, R44, R95, R5 ;  /* 0x0000005f2c057223 */ /* 0x000fe40000000005 */
[----:B------:R-:W-:-:S04]  /*5f70*/  FFMA R45, R45, R6, R0 ;  /* 0x000000062d2d7223 */ /* 0x000fc80000000000 */
[----:B------:R-:W2:Y:S01]  /*5f80*/  F2F.F64.F32 R4, R5 ;  /* 0x0000000500047310 */ /* 0x000ea20000201800 */
[----:B------:R-:W-:Y:S01]  /*5f90*/  FFMA R6, R44, R93, R45 ;  /* 0x0000005d2c067223 */ /* 0x000fe2000000002d */
[----:B0-----:R-:W-:Y:S01]  /*5fa0*/  DSETP.MIN.AND P0, P1, R2, 255, PT ;  /* 0x406fe0000200742a */ /* 0x001fe20003900000 */
[----:B------:R-:W-:-:S05]  /*5fb0*/  MOV R0, R3 ;  /* 0x0000000300007202 */ /* 0x000fca0000000f00 */
[----:B------:R-:W0:Y:S01]  /*5fc0*/  F2F.F64.F32 R6, R6 ;  /* 0x0000000600067310 */ /* 0x000e220000201800 */
[----:B------:R-:W-:Y:S02]  /*5fd0*/  FSEL R9, R0, 3.748046875, P0 ;  /* 0x406fe00000097808 */ /* 0x000fe40000000000 */
[----:B------:R-:W-:Y:S01]  /*5fe0*/  SEL R2, R2, RZ, P0 ;  /* 0x000000ff02027207 */ /* 0x000fe20000000000 */
[----:B--2---:R-:W-:Y:S01]  /*5ff0*/  DSETP.MIN.AND P2, P3, R4, 255, PT ;  /* 0x406fe0000400742a */ /* 0x004fe20003b40000 */
[----:B------:R-:W-:-:S03]  /*6000*/  IMAD.MOV.U32 R0, RZ, RZ, R5 ;  /* 0x000000ffff007224 */ /* 0x000fc600078e0005 */
[----:B------:R-:W-:Y:S02]  /*6010*/  @P1 LOP3.LUT R9, R8, 0x406fe000, RZ, 0xfc, !PT ;  /* 0x406fe00008091812 */ /* 0x000fe400078efcff */
[----:B------:R-:W-:Y:S01]  /*6020*/  FSEL R11, R0, 3.748046875, P2 ;  /* 0x406fe000000b7808 */ /* 0x000fe20001000000 */
[----:B0-----:R-:W-:Y:S01]  /*6030*/  DSETP.MIN.AND P0, P1, R6, 255, PT ;  /* 0x406fe0000600742a */ /* 0x001fe20003900000 */
[----:B------:R-:W-:Y:S01]  /*6040*/  IMAD.MOV.U32 R0, RZ, RZ, R7 ;  /* 0x000000ffff007224 */ /* 0x000fe200078e0007 */
[----:B------:R-:W-:Y:S02]  /*6050*/  MOV R3, R9 ;  /* 0x0000000900037202 */ /* 0x000fe40000000f00 */
[----:B------:R-:W-:Y:S02]  /*6060*/  SEL R4, R4, RZ, P2 ;  /* 0x000000ff04047207 */ /* 0x000fe40001000000 */
[----:B------:R-:W-:Y:S01]  /*6070*/  FSEL R9, R0, 3.748046875, P0 ;  /* 0x406fe00000097808 */ /* 0x000fe20000000000 */
[----:B------:R-:W0:Y:S01]  /*6080*/  F2I.U32.F64.TRUNC R2, R2 ;  /* 0x0000000200027311 */ /* 0x000e22000030d000 */
[----:B------:R-:W-:-:S02]  /*6090*/  @P3 LOP3.LUT R11, R8, 0x406fe000, RZ, 0xfc, !PT ;  /* 0x406fe000080b3812 */ /* 0x000fc400078efcff */
[----:B------:R-:W-:Y:S02]  /*60a0*/  SEL R6, R6, RZ, P0 ;  /* 0x000000ff06067207 */ /* 0x000fe40000000000 */
[----:B------:R-:W-:Y:S02]  /*60b0*/  MOV R5, R11 ;  /* 0x0000000b00057202 */ /* 0x000fe40000000f00 */
[----:B------:R-:W-:Y:S02]  /*60c0*/  @P1 LOP3.LUT R9, R8, 0x406fe000, RZ, 0xfc, !PT ;  /* 0x406fe00008091812 */ /* 0x000fe400078efcff */
[----:B------:R2:W3:Y:S03]  /*60d0*/  F2I.U32.F64.TRUNC R0, R4 ;  /* 0x0000000400007311 */ /* 0x0004e6000030d000 */
[----:B------:R-:W-:Y:S01]  /*60e0*/  IMAD.MOV.U32 R7, RZ, RZ, R9 ;  /* 0x000000ffff077224 */ /* 0x000fe200078e0009 */
[----:B0-----:R-:W-:-:S04]  /*60f0*/  PRMT R25, R2, 0x7610, R25 ;  /* 0x0000761002197816 */ /* 0x001fc80000000019 */
[----:B------:R2:W4:Y:S03]  /*6100*/  F2I.U32.F64.TRUNC R3, R6 ;  /* 0x0000000600037311 */ /* 0x000526000030d000 */
.L_x_44:
[----:B------:R-:W-:Y:S05]  /*6110*/  BSYNC.RECONVERGENT B9 ;  /* 0x0000000000097941 */ /* 0x000fea0003800200 */
.L_x_43:
[----:B------:R-:W2:Y:S01]  /*6120*/  LDL R20, [R1+0x40] ;  /* 0x0000400001147983 */ /* 0x000ea20000100800 */
[----:B---3--:R-:W-:Y:S01]  /*6130*/  PRMT R0, R0, 0x7604, R25 ;  /* 0x0000760400007816 */ /* 0x008fe20000000019 */
[----:B------:R3:W-:Y:S05]  /*6140*/  BMOV.32 B6, R108 ;  /* 0x0000006c06007356 */ /* 0x0007ea0000000000 */
[----:B------:R-:W3:Y:S01]  /*6150*/  LDL R21, [R1+0x44] ;  /* 0x0000440001157983 */ /* 0x000ee20000100800 */
[----:B0-2-4-:R-:W-:Y:S01]  /*6160*/  PRMT R4, R3, 0x7054, R0 ;  /* 0x0000705403047816 */ /* 0x015fe20000000000 */
[----:B------:R0:W-:Y:S05]  /*6170*/  BMOV.32 B7, R109 ;  /* 0x0000006d07007356 */ /* 0x0001ea0000000000 */
[----:B------:R2:W-:Y:S05]  /*6180*/  BMOV.32 B8, R110 ;  /* 0x0000006e08007356 */ /* 0x0005ea0000000000 */
[----:B------:R4:W-:Y:S05]  /*6190*/  BMOV.32 B9, R111 ;  /* 0x0000006f09007356 */ /* 0x0009ea0000000000 */
[----:B------:R-:W-:Y:S01]  /*61a0*/  PRMT R4, R103, 0x654, R4 ;  /* 0x0000065467047816 */ /* 0x000fe20000000004 */
[----:B------:R-:W4:Y:S04]  /*61b0*/  LDL R2, [R1+0x2c] ;  /* 0x00002c0001027983 */ /* 0x000f280000100800 */
        /* <DEDUP_REMOVED lines=17> */
[----:B-1----:R-:W4:Y:S04]  /*62d0*/  LDL R39, [R1+0x7c] ;  /* 0x00007c0001277983 */ /* 0x002f280000100800 */
        /* <DEDUP_REMOVED lines=10> */
[----:B-----5:R-:W4:Y:S04]  /*6380*/  LDL R62, [R1+0xa8] ;  /* 0x0000a800013e7983 */ /* 0x020f280000100800 */
        /* <DEDUP_REMOVED lines=21> */
[----:B---3--:R-:W3:Y:S04]  /*64e0*/  LDL R108, [R1+0x100] ;  /* 0x00010000016c7983 */ /* 0x008ee80000100800 */
[----:B0-----:R-:W3:Y:S04]  /*64f0*/  LDL R109, [R1+0x104] ;  /* 0x00010400016d7983 */ /* 0x001ee80000100800 */
[----:B--2---:R-:W3:Y:S04]  /*6500*/  LDL R110, [R1+0x108] ;  /* 0x00010800016e7983 */ /* 0x004ee80000100800 */
[----:B----4-:R-:W3:Y:S04]  /*6510*/  LDL R111, [R1+0x10c] ;  /* 0x00010c00016f7983 */ /* 0x010ee80000100800 */
[----:B------:R-:W3:Y:S04]  /*6520*/  LDL R116, [R1+0x110] ;  /* 0x0001100001747983 */ /* 0x000ee80000100800 */
        /* <DEDUP_REMOVED lines=13> */
[----:B------:R0:W3:Y:S02]  /*6600*/  LDL R143, [R1+0x148] ;  /* 0x00014800018f7983 */ /* 0x0000e40000100800 */
[----:B0-----:R-:W-:Y:S01]  /*6610*/  IADD3 R1, PT, PT, R1, 0x150, RZ ;  /* 0x0000015001017810 */ /* 0x001fe20007ffe0ff */
[----:B---3--:R-:W-:Y:S06]  /*6620*/  RET.REL.NODEC R20 `(_Z13kernel_render4vec3S_iidP6uchar4S1_iiP4trigP5Lightii) ;  /* 0xffffff9814747950 */ /* 0x008fec0003c3ffff */
        .type           $_Z13kernel_render4vec3S_iidP6uchar4S1_iiP4trigP5Lightii$_Z7refractRK4vec3S1_ff,@function
        .size           $_Z13kernel_render4vec3S_iidP6uchar4S1_iiP4trigP5Lightii$_Z7refractRK4vec3S1_ff,($__internal_3_$__cuda_sm20_dblrcp_rn_slowpath_v3 - $_Z13kernel_render4vec3S_iidP6uchar4S1_iiP4trigP5Lightii$_Z7refractRK4vec3S1_ff)
$_Z13kernel_render4vec3S_iidP6uchar4S1_iiP4trigP5Lightii$_Z7refractRK4vec3S1_ff:
[----:B------:R-:W-:Y:S01]  /*6630*/  VIADD R1, R1, 0xffffffc0 ;  /* 0xffffffc001017836 */ /* 0x000fe20000000000 */
[----:B------:R-:W-:Y:S01]  /*6640*/  MOV R10, R9 ;  /* 0x00000009000a7202 */ /* 0x000fe20000000f00 */
[----:B------:R-:W-:-:S03]  /*6650*/  IMAD.MOV.U32 R9, RZ, RZ, R8 ;  /* 0x000000ffff097224 */ /* 0x000fc600078e0008 */
        /* <DEDUP_REMOVED lines=11> */
[----:B------:R1:W-:Y:S01]  /*6710*/  STL [R1+0x30], R24 ;  /* 0x0000301801007387 */ /* 0x0003e20000100800 */
[----:B0-----:R-:W0:Y:S05]  /*6720*/  BMOV.32.CLEAR R25, B6 ;  /* 0x0000000006197355 */ /* 0x001e2a0000100000 */
[----:B-1----:R-:W1:Y:S05]  /*6730*/  BMOV.32.CLEAR R24, B7 ;  /* 0x0000000007187355 */ /* 0x002e6a0000100000 */
[----:B------:R-:W2:Y:S02]  /*6740*/  LDCU UR4, c[0x0][0x2f8] ;  /* 0x00005f00ff0477ac */ /* 0x000ea40008000800 */
[----:B--2---:R-:W-:Y:S01]  /*6750*/  IADD3 R7, PT, PT, R4, -UR4, RZ ;  /* 0x8000000404077c10 */ /* 0x004fe2000fffe0ff */
[----:B------:R-:W-:-:S04]  /*6760*/  VIADD R6, R6, -UR4 ;  /* 0x8000000406067c36 */ /* 0x000fc80008000000 */
[----:B------:R-:W2:Y:S04]  /*6770*/  LDL R23, [R7+0x4] ;  /* 0x0000040007177983 */ /* 0x000ea80000100800 */
[----:B------:R-:W2:Y:S04]  /*6780*/  LDL R18, [R6+0x4] ;  /* 0x0000040006127983 */ /* 0x000ea80000100800 */
[----:B------:R-:W3:Y:S04]  /*6790*/  LDL R19, [R7] ;  /* 0x0000000007137983 */ /* 0x000ee80000100800 */
[----:B------:R-:W3:Y:S04]  /*67a0*/  LDL R22, [R6] ;  /* 0x0000000006167983 */ /* 0x000ee80000100800 */
[----:B------:R-:W4:Y:S04]  /*67b0*/  LDL R17, [R7+0x8] ;  /* 0x0000080007117983 */ /* 0x000f280000100800 */
[----:B------:R5:W4:Y:S01]  /*67c0*/  LDL R16, [R6+0x8] ;  /* 0x0000080006107983 */ /* 0x000b220000100800 */
[----:B------:R-:W-:Y:S01]  /*67d0*/  MOV R12, 0x80000 ;  /* 0x00080000000c7802 */ /* 0x000fe20000000f00 */
[----:B------:R-:W0:Y:S01]  /*67e0*/  LDCU UR5, c[0x0][0x2fc] ;  /* 0x00005f80ff0577ac */ /* 0x000e220008000800 */
[----:B------:R-:W-:Y:S01]  /*67f0*/  BSSY.RECONVERGENT B7, `(.L_x_107) ;  /* 0x000008f000077945 */ /* 0x000fe20003800200 */
[----:B-----5:R-:W-:-:S02]  /*6800*/  IMAD.MOV.U32 R6, RZ, RZ, 0x80000 ;  /* 0x00080000ff067424 */ /* 0x020fc400078e00ff */
[----:B--2---:R-:W-:-:S04]  /*6810*/  FMUL R0, R23, R18 ;  /* 0x0000001217007220 */ /* 0x004fc80000400000 */
[----:B---3--:R-:W-:-:S04]  /*6820*/  FFMA R0, R19, R22, R0 ;  /* 0x0000001613007223 */ /* 0x008fc80000000000 */
[----:B----4-:R-:W-:-:S04]  /*6830*/  FFMA R0, R17, R16, R0 ;  /* 0x0000001011007223 */ /* 0x010fc80000000000 */
[----:B------:R-:W2:Y:S02]  /*6840*/  F2F.F64.F32 R2, R0 ;  /* 0x0000000000027310 */ /* 0x000ea40000201800 */
[----:B--2---:R-:W-:Y:S01]  /*6850*/  DSETP.MIN.AND P0, P1, R2, 1, PT ;  /* 0x3ff000000200742a */ /* 0x004fe20003900000 */
[----:B------:R-:W-:-:S05]  /*6860*/  IMAD.MOV.U32 R8, RZ, RZ, R3 ;  /* 0x000000ffff087224 */ /* 0x000fca00078e0003 */
[----:B------:R-:W-:Y:S02]  /*6870*/  FSEL R11, R8, 1.875, P0 ;  /* 0x3ff00000080b7808 */ /* 0x000fe40000000000 */
[----:B------:R-:W-:-:S06]  /*6880*/  SEL R2, R2, RZ, P0 ;  /* 0x000000ff02027207 */ /* 0x000fcc0000000000 */
[----:B------:R-:W-:-:S04]  /*6890*/  @P1 LOP3.LUT R11, R12, 0x3ff00000, RZ, 0xfc, !PT ;  /* 0x3ff000000c0b1812 */ /* 0x000fc800078efcff */
[----:B------:R-:W-:-:S04]  /*68a0*/  MOV R3, R11 ;  /* 0x0000000b00037202 */ /* 0x000fc80000000f00 */
[----:B------:R-:W-:Y:S02]  /*68b0*/  MOV R0, R3 ;  /* 0x0000000300007202 */ /* 0x000fe40000000f00 */
[----:B------:R-:W-:-:S06]  /*68c0*/  DSETP.MAX.AND P0, P1, R2, -1, PT ;  /* 0xbff000000200742a */ /* 0x000fcc000390f000 */
[----:B------:R-:W-:Y:S02]  /*68d0*/  FSEL R7, R0, -1.875, P0 ;  /* 0xbff0000000077808 */ /* 0x000fe40000000000 */
[----:B------:R-:W-:-:S06]  /*68e0*/  SEL R2, R2, RZ, P0 ;  /* 0x000000ff02027207 */ /* 0x000fcc0000000000 */
[----:B------:R-:W-:Y:S02]  /*68f0*/  @P1 LOP3.LUT R7, R6, 0xbff00000, RZ, 0xfc, !PT ;  /* 0xbff0000006071812 */ /* 0x000fe400078efcff */
[----:B------:R-:W-:-:S03]  /*6900*/  IADD3 R6, P1, PT, R1, UR4, RZ ;  /* 0x0000000401067c10 */ /* 0x000fc6000ff3e0ff */
[----:B------:R-:W-:Y:S01]  /*6910*/  IMAD.MOV.U32 R3, RZ, RZ, R7 ;  /* 0x000000ffff037224 */ /* 0x000fe200078e0007 */
[----:B0-----:R-:W-:-:S03]  /*6920*/  IADD3.X R7, PT, PT, RZ, UR5, RZ, P1, !PT ;  /* 0x00000005ff077c10 */ /* 0x001fc60008ffe4ff */
[----:B------:R-:W0:Y:S02]  /*6930*/  F2F.F32.F64 R27, R2 ;  /* 0x00000002001b7310 */ /* 0x000e240000301000 */
[----:B0-----:R-:W-:-:S13]  /*6940*/  FSETP.GT.AND P0, PT, R27, RZ, PT ;  /* 0x000000ff1b00720b */ /* 0x001fda0003f04000 */
[----:B-1----:R-:W-:Y:S05]  /*6950*/  @!P0 BRA `(.L_x_108) ;  /* 0x0000000000308947 */ /* 0x002fea0003800000 */
[----:B------:R-:W-:Y:S01]  /*6960*/  FADD R2, -R22, -RZ ;  /* 0x800000ff16027221 */ /* 0x000fe20000000100 */
[----:B------:R-:W-:Y:S01]  /*6970*/  FADD R3, -R18, -RZ ;  /* 0x800000ff12037221 */ /* 0x000fe20000000100 */
[----:B------:R-:W-:Y:S01]  /*6980*/  FADD R0, -R16, -RZ ;  /* 0x800000ff10007221 */ /* 0x000fe20000000100 */
[----:B------:R-:W-:Y:S01]  /*6990*/  IMAD.MOV.U32 R8, RZ, RZ, R10 ;  /* 0x000000ffff087224 */ /* 0x000fe200078e000a */
[----:B------:R-:W-:Y:S02]  /*69a0*/  MOV R20, 0x69f0 ;  /* 0x000069f000147802 */ /* 0x000fe40000000f00 */
[----:B------:R0:W-:Y:S01]  /*69b0*/  STL.64 [R1], R2 ;  /* 0x0000000201007387 */ /* 0x0001e20000100a00 */
[----:B------:R-:W-:-:S03]  /*69c0*/  MOV R21, 0x0 ;  /* 0x0000000000157802 */ /* 0x000fc60000000f00 */
[----:B------:R0:W-:Y:S04]  /*69d0*/  STL [R1+0x8], R0 ;  /* 0x0000080001007387 */ /* 0x0001e80000100800 */
[----:B0-----:R-:W-:Y:S05]  /*69e0*/  CALL.REL.NOINC `($_Z13kernel_render4vec3S_iidP6uchar4S1_iiP4trigP5Lightii$_Z7refractRK4vec3S1_ff) ;  /* 0xfffffffc00107944 */ /* 0x001fea0003c3ffff */
[----:B------:R-:W-:Y:S01]  /*69f0*/  IMAD.MOV.U32 R2, RZ, RZ, R4 ;  /* 0x000000ffff027224 */ /* 0x000fe200078e0004 */
[----:B------:R-:W-:Y:S01]  /*6a00*/  MOV R16, R5 ;  /* 0x0000000500107202 */ /* 0x000fe20000000f00 */
[----:B------:R-:W-:Y:S06]  /*6a10*/  BRA `(.L_x_109) ;  /* 0x0000000400b07947 */ /* 0x000fec0003800000 */
.L_x_108:
        /* <DEDUP_REMOVED lines=14> */
[----:B------:R-:W-:-:S07]  /*6b00*/  MOV R2, R4 ;  /* 0x0000000400027202 */ /* 0x000fce0000000f00 */
.L_x_111:
[----:B------:R-:W-:Y:S05]  /*6b10*/  BSYNC.RECONVERGENT B6 ;  /* 0x0000000000067941 */ /* 0x000fea0003800200 */
.L_x_110:
[-C--:B------:R-:W-:Y:S01]  /*6b20*/  FMUL R0, R2, R2.reuse ;  /* 0x0000000202007220 */ /* 0x080fe20000400000 */
[C---:B------:R-:W-:Y:S01]  /*6b30*/  FFMA R3, -R27.reuse, R27, 1 ;  /* 0x3f8000001b037423 */ /* 0x040fe2000000011b */
[----:B------:R-:W-:Y:S01]  /*6b40*/  BSSY.RECONVERGENT B6, `(.L_x_112) ;  /* 0x0000010000067945 */ /* 0x000fe20003800200 */
[----:B------:R-:W-:Y:S02]  /*6b50*/  FMUL R27, R27, -R2 ;  /* 0x800000021b1b7220 */ /* 0x000fe40000400000 */
[----:B------:R-:W-:-:S04]  /*6b60*/  FFMA R3, -R0, R3, 1 ;  /* 0x3f80000000037423 */ /* 0x000fc80000000103 */
[----:B------:R-:W-:Y:S01]  /*6b70*/  FADD R4, |R3|, -RZ ;  /* 0x800000ff03047221 */ /* 0x000fe20000000200 */
[----:B------:R0:W1:Y:S03]  /*6b80*/  MUFU.RSQ R6, |R3| ;  /* 0x4000000300067308 */ /* 0x0000660000001400 */
[----:B------:R-:W-:-:S05]  /*6b90*/  VIADD R0, R4, 0xf3000000 ;  /* 0xf300000004007836 */ /* 0x000fca0000000000 */
[----:B------:R-:W-:-:S13]  /*6ba0*/  ISETP.GT.U32.AND P0, PT, R0, 0x727fffff, PT ;  /* 0x727fffff0000780c */ /* 0x000fda0003f04070 */
[----:B01----:R-:W-:Y:S05]  /*6bb0*/  @!P0 BRA `(.L_x_113) ;  /* 0x0000000000108947 */ /* 0x003fea0003800000 */
[----:B------:R-:W-:Y:S01]  /*6bc0*/  HFMA2 R21, -RZ, RZ, 0, 0 ;  /* 0x00000000ff157431 */ /* 0x000fe200000001ff */
[----:B------:R-:W-:-:S07]  /*6bd0*/  MOV R20, 0x6bf0 ;  /* 0x00006bf000147802 */ /* 0x000fce0000000f00 */
[----:B------:R-:W-:Y:S05]  /*6be0*/  CALL.REL.NOINC `($__internal_1_$__cuda_sm20_sqrt_rn_f32_slowpath) ;  /* 0x0000000c00d47944 */ /* 0x000fea0003c00000 */
[----:B------:R-:W-:Y:S05]  /*6bf0*/  BRA `(.L_x_114) ;  /* 0x0000000000107947 */ /* 0x000fea0003800000 */
.L_x_113:
[----:B------:R-:W-:Y:S01]  /*6c00*/  FMUL.FTZ R4, |R3|, R6 ;  /* 0x0000000603047220 */ /* 0x000fe20000410200 */
[----:B------:R-:W-:-:S03]  /*6c10*/  FMUL.FTZ R0, R6, 0.5 ;  /* 0x3f00000006007820 */ /* 0x000fc60000410000 */
[----:B------:R-:W-:-:S04]  /*6c20*/  FFMA R3, -R4, R4, |R3| ;  /* 0x0000000404037223 */ /* 0x000fc80000000503 */
[----:B------:R-:W-:-:S07]  /*6c30*/  FFMA R4, R3, R0, R4 ;  /* 0x0000000003047223 */ /* 0x000fce0000000004 */
.L_x_114:
[----:B------:R-:W-:Y:S05]  /*6c40*/  BSYNC.RECONVERGENT B6 ;  /* 0x0000000000067941 */ /* 0x000fea0003800200 */
.L_x_112:
[----:B------:R-:W-:Y:S01]  /*6c50*/  FADD R3, R27, -R4 ;  /* 0x800000041b037221 */ /* 0x000fe20000000000 */
[----:B------:R-:W-:Y:S03]  /*6c60*/  BSSY.RECONVERGENT B6, `(.L_x_115) ;  /* 0x0000017000067945 */ /* 0x000fe60003800200 */
[-C--:B------:R-:W-:Y:S01]  /*6c70*/  FMUL R18, R18, R3.reuse ;  /* 0x0000000312127220 */ /* 0x080fe20000400000 */
[-C--:B------:R-:W-:Y:S01]  /*6c80*/  FMUL R22, R22, R3.reuse ;  /* 0x0000000316167220 */ /* 0x080fe20000400000 */
[----:B------:R-:W-:Y:S02]  /*6c90*/  FMUL R0, R16, R3 ;  /* 0x0000000310007220 */ /* 0x000fe40000400000 */
[-C--:B------:R-:W-:Y:S01]  /*6ca0*/  FFMA R18, R23, R2.reuse, R18 ;  /* 0x0000000217127223 */ /* 0x080fe20000000012 */
[-C--:B------:R-:W-:Y:S01]  /*6cb0*/  FFMA R16, R19, R2.reuse, R22 ;  /* 0x0000000213107223 */ /* 0x080fe20000000016 */
[----:B------:R-:W-:-:S02]  /*6cc0*/  FFMA R22, R17, R2, R0 ;  /* 0x0000000211167223 */ /* 0x000fc40000000000 */
        /* <DEDUP_REMOVED lines=12> */
.L_x_116:
[----:B------:R-:W-:Y:S01]  /*6d90*/  FMUL.FTZ R17, R4, R3 ;  /* 0x0000000304117220 */ /* 0x000fe20000410000 */
[----:B------:R-:W-:-:S03]  /*6da0*/  FMUL.FTZ R0, R3, 0.5 ;  /* 0x3f00000003007820 */ /* 0x000fc60000410000 */
[----:B------:R-:W-:-:S04]  /*6db0*/  FFMA R4, -R17, R17, R4 ;  /* 0x0000001111047223 */ /* 0x000fc80000000104 */
[----:B------:R-:W-:-:S07]  /*6dc0*/  FFMA R17, R4, R0, R17 ;  /* 0x0000000004117223 */ /* 0x000fce0000000011 */
.L_x_117:
[----:B------:R-:W-:Y:S05]  /*6dd0*/  BSYNC.RECONVERGENT B6 ;  /* 0x0000000000067941 */ /* 0x000fea0003800200 */
.L_x_115:
        /* <DEDUP_REMOVED lines=9> */
[----:B------:R-:W-:Y:S01]  /*6e70*/  HFMA2 R21, -RZ, RZ, 0, 0 ;  /* 0x00000000ff157431 */ /* 0x000fe200000001ff */
[----:B------:R-:W-:Y:S01]  /*6e80*/  MOV R4, R16 ;  /* 0x0000001000047202 */ /* 0x000fe20000000f00 */
[----:B------:R-:W-:Y:S01]  /*6e90*/  IMAD.MOV.U32 R5, RZ, RZ, R17 ;  /* 0x000000ffff057224 */ /* 0x000fe200078e0011 */
[----:B------:R-:W-:-:S07]  /*6ea0*/  MOV R20, 0x6ec0 ;  /* 0x00006ec000147802 */ /* 0x000fce0000000f00 */
[----:B------:R-:W-:Y:S05]  /*6eb0*/  CALL.REL.NOINC `($__internal_2_$__cuda_sm3x_div_rn_noftz_f32_slowpath) ;  /* 0x0000000c00907944 */ /* 0x000fea0003c00000 */
[----:B------:R-:W-:-:S07]  /*6ec0*/  IMAD.MOV.U32 R2, RZ, RZ, R4 ;  /* 0x000000ffff027224 */ /* 0x000fce00078e0004 */
.L_x_119:
[----:B------:R-:W-:Y:S05]  /*6ed0*/  BSYNC.RECONVERGENT B6 ;  /* 0x0000000000067941 */ /* 0x000fea0003800200 */
.L_x_118:
        /* <DEDUP_REMOVED lines=15> */
.L_x_121:
[----:B------:R-:W-:Y:S05]  /*6fd0*/  BSYNC.RECONVERGENT B6 ;  /* 0x0000000000067941 */ /* 0x000fea0003800200 */
.L_x_120:
        /* <DEDUP_REMOVED lines=15> */
.L_x_122:
[----:B------:R-:W-:Y:S05]  /*70d0*/  BSYNC.RECONVERGENT B6 ;  /* 0x0000000000067941 */ /* 0x000fea0003800200 */
.L_x_109:
[----:B------:R-:W-:Y:S05]  /*70e0*/  BSYNC.RECONVERGENT B7 ;  /* 0x0000000000077941 */ /* 0x000fea0003800200 */
.L_x_107:
[----:B------:R-:W2:Y:S01]  /*70f0*/  LDL R20, [R1+0x20] ;  /* 0x0000200001147983 */ /* 0x000ea20000100800 */
[----:B------:R0:W-:Y:S05]  /*7100*/  BMOV.32 B6, R25 ;  /* 0x0000001906007356 */ /* 0x0001ea0000000000 */
[----:B------:R-:W2:Y:S01]  /*7110*/  LDL R21, [R1+0x24] ;  /* 0x0000240001157983 */ /* 0x000ea20000100800 */
[----:B------:R1:W-:Y:S05]  /*7120*/  BMOV.32 B7, R24 ;  /* 0x0000001807007356 */ /* 0x0003ea0000000000 */
[----:B------:R-:W-:Y:S01]  /*7130*/  MOV R4, R2 ;  /* 0x0000000200047202 */ /* 0x000fe20000000f00 */
[----:B------:R-:W-:Y:S01]  /*7140*/  IMAD.MOV.U32 R5, RZ, RZ, R16 ;  /* 0x000000ffff057224 */ /* 0x000fe200078e0010 */
[----:B------:R-:W2:Y:S04]  /*7150*/  LDL R2, [R1+0xc] ;  /* 0x00000c0001027983 */ /* 0x000ea80000100800 */
[----:B------:R-:W2:Y:S04]  /*7160*/  LDL R16, [R1+0x10] ;  /* 0x0000100001107983 */ /* 0x000ea80000100800 */
[----:B------:R-:W2:Y:S04]  /*7170*/  LDL R17, [R1+0x14] ;  /* 0x0000140001117983 */ /* 0x000ea80000100800 */
[----:B------:R-:W2:Y:S04]  /*7180*/  LDL R18, [R1+0x18] ;  /* 0x0000180001127983 */ /* 0x000ea80000100800 */
[----:B------:R-:W2:Y:S04]  /*7190*/  LDL R19, [R1+0x1c] ;  /* 0x00001c0001137983 */ /* 0x000ea80000100800 */
[----:B------:R-:W2:Y:S04]  /*71a0*/  LDL R22, [R1+0x28] ;  /* 0x0000280001167983 */ /* 0x000ea80000100800 */
[----:B------:R-:W2:Y:S04]  /*71b0*/  LDL R23, [R1+0x2c] ;  /* 0x00002c0001177983 */ /* 0x000ea80000100800 */
[----:B-1----:R-:W2:Y:S04]  /*71c0*/  LDL R24, [R1+0x30] ;  /* 0x0000300001187983 */ /* 0x002ea80000100800 */
[----:B0-----:R-:W2:Y:S04]  /*71d0*/  LDL R25, [R1+0x34] ;  /* 0x0000340001197983 */ /* 0x001ea80000100800 */
[----:B------:R0:W2:Y:S02]  /*71e0*/  LDL R27, [R1+0x38] ;  /* 0x00003800011b7983 */ /* 0x0000a40000100800 */
[----:B0-----:R-:W-:Y:S01]  /*71f0*/  IADD3 R1, PT, PT, R1, 0x40, RZ ;  /* 0x0000004001017810 */ /* 0x001fe20007ffe0ff */
[----:B--2---:R-:W-:Y:S06]  /*7200*/  RET.REL.NODEC R20 `(_Z13kernel_render4vec3S_iidP6uchar4S1_iiP4trigP5Lightii) ;  /* 0xffffff8c147c7950 */ /* 0x004fec0003c3ffff */
        .weak           $__internal_3_$__cuda_sm20_dblrcp_rn_slowpath_v3
        .type           $__internal_3_$__cuda_sm20_dblrcp_rn_slowpath_v3,@function
        .size           $__internal_3_$__cuda_sm20_dblrcp_rn_slowpath_v3,($__internal_0_$__cuda_sm20_div_rn_f64_full - $__internal_3_$__cuda_sm20_dblrcp_rn_slowpath_v3)
$__internal_3_$__cuda_sm20_dblrcp_rn_slowpath_v3:
[----:B------:R-:W-:Y:S01]  /*7210*/  DSETP.GTU.AND P0, PT, |R10|, +INF , PT ;  /* 0x7ff000000a00742a */ /* 0x000fe20003f0c200 */
[----:B------:R-:W-:-:S13]  /*7220*/  BSSY.RECONVERGENT B1, `(.L_x_123) ;  /* 0x0000024000017945 */ /* 0x000fda0003800200 */
[----:B------:R-:W-:Y:S05]  /*7230*/  @P0 BRA `(.L_x_124) ;  /* 0x0000000000800947 */ /* 0x000fea0003800000 */
[----:B------:R-:W-:-:S05]  /*7240*/  LOP3.LUT R6, R11, 0x7fffffff, RZ, 0xc0, !PT ;  /* 0x7fffffff0b067812 */ /* 0x000fca00078ec0ff */
[----:B------:R-:W-:-:S05]  /*7250*/  VIADD R4, R6, 0xffffffff ;  /* 0xffffffff06047836 */ /* 0x000fca0000000000 */
[----:B------:R-:W-:-:S13]  /*7260*/  ISETP.GE.U32.AND P0, PT, R4, 0x7fefffff, PT ;  /* 0x7fefffff0400780c */ /* 0x000fda0003f06070 */
[----:B------:R-:W-:Y:S02]  /*7270*/  @P0 LOP3.LUT R5, R11, 0x7ff00000, RZ, 0x3c, !PT ;  /* 0x7ff000000b050812 */ /* 0x000fe400078e3cff */
[----:B------:R-:W-:Y:S01]  /*7280*/  @P0 MOV R4, RZ ;  /* 0x000000ff00040202 */ /* 0x000fe20000000f00 */
[----:B------:R-:W-:Y:S06]  /*7290*/  @P0 BRA `(.L_x_125) ;  /* 0x0000000000700947 */ /* 0x000fec0003800000 */
[----:B------:R-:W-:-:S13]  /*72a0*/  ISETP.GE.U32.AND P0, PT, R6, 0x1000001, PT ;  /* 0x010000010600780c */ /* 0x000fda0003f06070 */
[----:B------:R-:W-:Y:S05]  /*72b0*/  @!P0 BRA `(.L_x_126) ;  /* 0x0000000000388947 */ /* 0x000fea0003800000 */
[----:B------:R-:W-:Y:S01]  /*72c0*/  VIADD R5, R11, 0xc0200000 ;  /* 0xc02000000b057836 */ /* 0x000fe20000000000 */
[----:B------:R-:W-:Y:S01]  /*72d0*/  MOV R4, R10 ;  /* 0x0000000a00047202 */ /* 0x000fe20000000f00 */
[----:B------:R-:W-:Y:S02]  /*72e0*/  IMAD.MOV.U32 R6, RZ, RZ, R3 ;  /* 0x000000ffff067224 */ /* 0x000fe400078e0003 */
[----:B------:R-:W0:Y:S04]  /*72f0*/  MUFU.RCP64H R7, R5 ;  /* 0x0000000500077308 */ /* 0x000e280000001800 */
[----:B0-----:R-:W-:-:S08]  /*7300*/  DFMA R8, -R4, R6, 1 ;  /* 0x3ff000000408742b */ /* 0x001fd00000000106 */
[----:B------:R-:W-:-:S08]  /*7310*/  DFMA R8, R8, R8, R8 ;  /* 0x000000080808722b */ /* 0x000fd00000000008 */
[----:B------:R-:W-:-:S08]  /*7320*/  DFMA R8, R6, R8, R6 ;  /* 0x000000080608722b */ /* 0x000fd00000000006 */
[----:B------:R-:W-:-:S08]  /*7330*/  DFMA R6, -R4, R8, 1 ;  /* 0x3ff000000406742b */ /* 0x000fd00000000108 */
[----:B------:R-:W-:-:S08]  /*7340*/  DFMA R6, R8, R6, R8 ;  /* 0x000000060806722b */ /* 0x000fd00000000008 */
[----:B------:R-:W-:-:S08]  /*7350*/  DMUL R6, R6, 2.2250738585072013831e-308 ;  /* 0x0010000006067828 */ /* 0x000fd00000000000 */
[----:B------:R-:W-:-:S08]  /*7360*/  DFMA R8, -R10, R6, 1 ;  /* 0x3ff000000a08742b */ /* 0x000fd00000000106 */
[----:B------:R-:W-:-:S08]  /*7370*/  DFMA R8, R8, R8, R8 ;  /* 0x000000080808722b */ /* 0x000fd00000000008 */
[----:B------:R-:W-:Y:S01]  /*7380*/  DFMA R4, R6, R8, R6 ;  /* 0x000000080604722b */ /* 0x000fe20000000006 */
[----:B------:R-:W-:Y:S10]  /*7390*/  BRA `(.L_x_125) ;  /* 0x0000000000307947 */ /* 0x000ff40003800000 */
.L_x_126:
[----:B------:R-:W-:Y:S01]  /*73a0*/  DMUL R6, R10, 8.11296384146066816958e+31 ;  /* 0x469000000a067828 */ /* 0x000fe20000000000 */
[----:B------:R-:W-:-:S05]  /*73b0*/  MOV R4, R3 ;  /* 0x0000000300047202 */ /* 0x000fca0000000f00 */
[----:B------:R-:W0:Y:S02]  /*73c0*/  MUFU.RCP64H R5, R7 ;  /* 0x0000000700057308 */ /* 0x000e240000001800 */
[----:B0-----:R-:W-:-:S08]  /*73d0*/  DFMA R8, -R6, R4, 1 ;  /* 0x3ff000000608742b */ /* 0x001fd00000000104 */
[----:B------:R-:W-:-:S08]  /*73e0*/  DFMA R8, R8, R8, R8 ;  /* 0x000000080808722b */ /* 0x000fd00000000008 */
[----:B------:R-:W-:-:S08]  /*73f0*/  DFMA R8, R4, R8, R4 ;  /* 0x000000080408722b */ /* 0x000fd00000000004 */
[----:B------:R-:W-:-:S08]  /*7400*/  DFMA R4, -R6, R8, 1 ;  /* 0x3ff000000604742b */ /* 0x000fd00000000108 */
[----:B------:R-:W-:-:S08]  /*7410*/  DFMA R4, R8, R4, R8 ;  /* 0x000000040804722b */ /* 0x000fd00000000008 */
[----:B------:R-:W-:Y:S01]  /*7420*/  DMUL R4, R4, 8.11296384146066816958e+31 ;  /* 0x4690000004047828 */ /* 0x000fe20000000000 */
[----:B------:R-:W-:Y:S10]  /*7430*/  BRA `(.L_x_125) ;  /* 0x0000000000087947 */ /* 0x000ff40003800000 */
.L_x_124:
[----:B------:R-:W-:Y:S01]  /*7440*/  LOP3.LUT R5, R11, 0x80000, RZ, 0xfc, !PT ;  /* 0x000800000b057812 */ /* 0x000fe200078efcff */
[----:B------:R-:W-:-:S07]  /*7450*/  IMAD.MOV.U32 R4, RZ, RZ, R10 ;  /* 0x000000ffff047224 */ /* 0x000fce00078e000a */
.L_x_125:
[----:B------:R-:W-:Y:S05]  /*7460*/  BSYNC.RECONVERGENT B1 ;  /* 0x0000000000017941 */ /* 0x000fea0003800200 */
.L_x_123:
[----:B------:R-:W-:Y:S01]  /*7470*/  MOV R8, R4 ;  /* 0x0000000400087202 */ /* 0x000fe20000000f00 */
[----:B------:R-:W-:Y:S01]  /*7480*/  IMAD.MOV.U32 R9, RZ, RZ, R5 ;  /* 0x000000ffff097224 */ /* 0x000fe200078e0005 */
[----:B------:R-:W-:Y:S01]  /*7490*/  MOV R4, R0 ;  /* 0x0000000000047202 */ /* 0x000fe20000000f00 */
[----:B------:R-:W-:-:S04]  /*74a0*/  IMAD.MOV.U32 R5, RZ, RZ, 0x0 ;  /* 0x00000000ff057424 */ /* 0x000fc800078e00ff */
[----:B------:R-:W-:Y:S05]  /*74b0*/  RET.REL.NODEC R4 `(_Z13kernel_render4vec3S_iidP6uchar4S1_iiP4trigP5Lightii) ;  /* 0xffffff8804d07950 */ /* 0x000fea0003c3ffff */
        .weak           $__internal_0_$__cuda_sm20_div_rn_f64_full
        .type           $__internal_0_$__cuda_sm20_div_rn_f64_full,@function
        .size           $__internal_0_$__cuda_sm20_div_rn_f64_full,($__internal_1_$__cuda_sm20_sqrt_rn_f32_slowpath - $__internal_0_$__cuda_sm20_div_rn_f64_full)
$__internal_0_$__cuda_sm20_div_rn_f64_full:
[----:B------:R-:W-:Y:S01]  /*74c0*/  IADD3 R1, PT, PT, R1, -0x20, RZ ;  /* 0xffffffe001017810 */ /* 0x000fe20007ffe0ff */
[----:B------:R-:W-:-:S04]  /*74d0*/  IMAD.MOV.U32 R3, RZ, RZ, R5 ;  /* 0x000000ffff037224 */ /* 0x000fc800078e0005 */
[----:B------:R-:W-:Y:S04]  /*74e0*/  STL [R1+0x18], R23 ;  /* 0x0000181701007387 */ /* 0x000fe80000100800 */
[----:B------:R-:W-:Y:S04]  /*74f0*/  STL [R1+0x14], R22 ;  /* 0x0000141601007387 */ /* 0x000fe80000100800 */
[----:B------:R-:W-:Y:S04]  /*7500*/  STL [R1+0x10], R19 ;  /* 0x0000101301007387 */ /* 0x000fe80000100800 */
[----:B------:R-:W-:Y:S04]  /*7510*/  STL [R1+0xc], R18 ;  /* 0x00000c1201007387 */ /* 0x000fe80000100800 */
[----:B------:R-:W-:Y:S04]  /*7520*/  STL [R1+0x8], R17 ;  /* 0x0000081101007387 */ /* 0x000fe80000100800 */
[----:B------:R-:W-:Y:S04]  /*7530*/  STL [R1+0x4], R16 ;  /* 0x0000041001007387 */ /* 0x000fe80000100800 */
[----:B------:R0:W-:Y:S02]  /*7540*/  STL [R1], R2 ;  /* 0x0000000201007387 */ /* 0x0001e40000100800 */
[----:B0-----:R-:W-:-:S02]  /*7550*/  MOV R2, R4 ;  /* 0x0000000400027202 */ /* 0x001fc40000000f00 */
[C---:B------:R-:W-:Y:S01]  /*7560*/  FSETP.GEU.AND P0, PT, |R7|.reuse, 1.469367938527859385e-39, PT ;  /* 0x001000000700780b */ /* 0x040fe20003f0e200 */
[----:B------:R-:W-:Y:S01]  /*7570*/  IMAD.MOV.U32 R16, RZ, RZ, 0x1ca00000 ;  /* 0x1ca00000ff107424 */ /* 0x000fe200078e00ff */
[----:B------:R-:W-:Y:S01]  /*7580*/  LOP3.LUT R8, R7, 0x800fffff, RZ, 0xc0, !PT ;  /* 0x800fffff07087812 */ /* 0x000fe200078ec0ff */
[----:B------:R-:W-:Y:S01]  /*7590*/  BSSY.RECONVERGENT B0, `(.L_x_127) ;  /* 0x0000051000007945 */ /* 0x000fe20003800200 */
[----:B------:R-:W-:Y:S02]  /*75a0*/  MOV R4, 0x1 ;  /* 0x0000000100047802 */ /* 0x000fe40000000f00 */
[----:B------:R-:W-:Y:S01]  /*75b0*/  LOP3.LUT R9, R8, 0x3ff00000, RZ, 0xfc, !PT ;  /* 0x3ff0000008097812 */ /* 0x000fe200078efcff */
[----:B------:R-:W-:Y:S01]  /*75c0*/  IMAD.MOV.U32 R8, RZ, RZ, R6 ;  /* 0x000000ffff087224 */ /* 0x000fe200078e0006 */
[----:B------:R-:W-:Y:S02]  /*75d0*/  FSETP.GEU.AND P2, PT, |R3|, 1.469367938527859385e-39, PT ;  /* 0x001000000300780b */ /* 0x000fe40003f4e200 */
[----:B------:R-:W-:-:S02]  /*75e0*/  LOP3.LUT R18, R7, 0x7ff00000, RZ, 0xc0, !PT ;  /* 0x7ff0000007127812 */ /* 0x000fc400078ec0ff */
[----:B------:R-:W-:Y:S01]  /*75f0*/  LOP3.LUT R19, R3, 0x7ff00000, RZ, 0xc0, !PT ;  /* 0x7ff0000003137812 */ /* 0x000fe200078ec0ff */
[----:B------:R-:W-:Y:S02]  /*7600*/  @!P0 DMUL R8, R6, 8.98846567431157953865e+307 ;  /* 0x7fe0000006088828 */ /* 0x000fe40000000000 */
[----:B------:R-:W-:Y:S01]  /*7610*/  IMAD.MOV.U32 R0, RZ, RZ, R18 ;  /* 0x000000ffff007224 */ /* 0x000fe200078e0012 */
[----:B------:R-:W-:Y:S02]  /*7620*/  ISETP.GE.U32.AND P1, PT, R19, R18, PT ;  /* 0x000000121300720c */ /* 0x000fe40003f26070 */
[----:B------:R-:W-:Y:S01]  /*7630*/  MOV R17, R19 ;  /* 0x0000001300117202 */ /* 0x000fe20000000f00 */
[----:B------:R-:W0:Y:S04]  /*7640*/  MUFU.RCP64H R5, R9 ;  /* 0x0000000900057308 */ /* 0x000e280000001800 */
[----:B------:R-:W-:-:S05]  /*7650*/  @!P0 LOP3.LUT R0, R9, 0x7ff00000, RZ, 0xc0, !PT ;  /* 0x7ff0000009008812 */ /* 0x000fca00078ec0ff */
[----:B------:R-:W-:Y:S01]  /*7660*/  VIADD R23, R0, 0xffffffff ;  /* 0xffffffff00177836 */ /* 0x000fe20000000000 */
[----:B0-----:R-:W-:-:S08]  /*7670*/  DFMA R10, R4, -R8, 1 ;  /* 0x3ff00000040a742b */ /* 0x001fd00000000808 */
[----:B------:R-:W-:-:S08]  /*7680*/  DFMA R10, R10, R10, R10 ;  /* 0x0000000a0a0a722b */ /* 0x000fd0000000000a */
[----:B------:R-:W-:Y:S01]  /*7690*/  DFMA R12, R4, R10, R4 ;  /* 0x0000000a040c722b */ /* 0x000fe20000000004 */
[----:B------:R-:W-:Y:S02]  /*76a0*/  SEL R11, R16, 0x63400000, !P1 ;  /* 0x63400000100b7807 */ /* 0x000fe40004800000 */
[----:B------:R-:W-:Y:S02]  /*76b0*/  MOV R10, R2 ;  /* 0x00000002000a7202 */ /* 0x000fe40000000f00 */
[C-C-:B------:R-:W-:Y:S02]  /*76c0*/  @!P2 LOP3.LUT R4, R11.reuse, 0x80000000, R3.reuse, 0xf8, !PT ;  /* 0x800000000b04a812 */ /* 0x140fe400078ef803 */
[----:B------:R-:W-:Y:S01]  /*76d0*/  LOP3.LUT R11, R11, 0x800fffff, R3, 0xf8, !PT ;  /* 0x800fffff0b0b7812 */ /* 0x000fe200078ef803 */
[----:B------:R-:W-:Y:S01]  /*76e0*/  DFMA R14, R12, -R8, 1 ;  /* 0x3ff000000c0e742b */ /* 0x000fe20000000808 */
[----:B------:R-:W-:Y:S01]  /*76f0*/  @!P2 LOP3.LUT R5, R4, 0x100000, RZ, 0xfc, !PT ;  /* 0x001000000405a812 */ /* 0x000fe200078efcff */
[----:B------:R-:W-:-:S06]  /*7700*/  @!P2 IMAD.MOV.U32 R4, RZ, RZ, RZ ;  /* 0x000000ffff04a224 */ /* 0x000fcc00078e00ff */
[----:B------:R-:W-:Y:S02]  /*7710*/  @!P2 DFMA R10, R10, 2, -R4 ;  /* 0x400000000a0aa82b */ /* 0x000fe40000000804 */
[----:B------:R-:W-:-:S08]  /*7720*/  DFMA R14, R12, R14, R12 ;  /* 0x0000000e0c0e722b */ /* 0x000fd0000000000c */
[----:B------:R-:W-:Y:S01]  /*7730*/  @!P2 LOP3.LUT R17, R11, 0x7ff00000, RZ, 0xc0, !PT ;  /* 0x7ff000000b11a812 */ /* 0x000fe200078ec0ff */
[----:B------:R-:W-:-:S03]  /*7740*/  DMUL R4, R14, R10 ;  /* 0x0000000a0e047228 */ /* 0x000fc60000000000 */
[----:B------:R-:W-:-:S04]  /*7750*/  IADD3 R22, PT, PT, R17, -0x1, RZ ;  /* 0xffffffff11167810 */ /* 0x000fc80007ffe0ff */
[----:B------:R-:W-:Y:S01]  /*7760*/  ISETP.GT.U32.AND P0, PT, R22, 0x7feffffe, PT ;  /* 0x7feffffe1600780c */ /* 0x000fe20003f04070 */
[----:B------:R-:W-:-:S03]  /*7770*/  DFMA R12, R4, -R8, R10 ;  /* 0x80000008040c722b */ /* 0x000fc6000000000a */
[----:B------:R-:W-:-:S05]  /*7780*/  ISETP.GT.U32.OR P0, PT, R23, 0x7feffffe, P0 ;  /* 0x7feffffe1700780c */ /* 0x000fca0000704470 */
[----:B------:R-:W-:-:S08]  /*7790*/  DFMA R12, R14, R12, R4 ;  /* 0x0000000c0e0c722b */ /* 0x000fd00000000004 */
[----:B------:R-:W-:Y:S05]  /*77a0*/  @P0 BRA `(.L_x_128) ;  /* 0x0000000000680947 */ /* 0x000fea0003800000 */
[CC--:B------:R-:W-:Y:S02]  /*77b0*/  VIADDMNMX R0, R19.reuse, -R18.reuse, 0xb9600000, !PT ;  /* 0xb960000013007446 */ /* 0x0c0fe40007800912 */
[----:B------:R-:W-:Y:S02]  /*77c0*/  ISETP.GE.U32.AND P0, PT, R19, R18, PT ;  /* 0x000000121300720c */ /* 0x000fe40003f06070 */
[----:B------:R-:W-:Y:S02]  /*77d0*/  VIMNMX R0, PT, PT, R0, 0x46a00000, PT ;  /* 0x46a0000000007848 */ /* 0x000fe40003fe0100 */
[----:B------:R-:W-:Y:S02]  /*77e0*/  SEL R3, R16, 0x63400000, !P0 ;  /* 0x6340000010037807 */ /* 0x000fe40004000000 */
[----:B------:R-:W-:Y:S02]  /*77f0*/  MOV R2, RZ ;  /* 0x000000ff00027202 */ /* 0x000fe40000000f00 */
[----:B------:R-:W-:-:S05]  /*7800*/  IADD3 R0, PT, PT, -R3, R0, RZ ;  /* 0x0000000003007210 */ /* 0x000fca0007ffe1ff */
[----:B------:R-:W-:-:S06]  /*7810*/  VIADD R3, R0, 0x7fe00000 ;  /* 0x7fe0000000037836 */ /* 0x000fcc0000000000 */
[----:B------:R-:W-:-:S10]  /*7820*/  DMUL R4, R12, R2 ;  /* 0x000000020c047228 */ /* 0x000fd40000000000 */
[----:B------:R-:W-:-:S13]  /*7830*/  FSETP.GTU.AND P0, PT, |R5|, 1.469367938527859385e-39, PT ;  /* 0x001000000500780b */ /* 0x000fda0003f0c200 */
[----:B------:R-:W-:Y:S05]  /*7840*/  @P0 BRA `(.L_x_129) ;  /* 0x0000000000940947 */ /* 0x000fea0003800000 */
[----:B------:R-:W-:Y:S01]  /*7850*/  DFMA R8, R12, -R8, R10 ;  /* 0x800000080c08722b */ /* 0x000fe2000000000a */
[----:B------:R-:W-:-:S09]  /*7860*/  IMAD.MOV.U32 R2, RZ, RZ, RZ ;  /* 0x000000ffff027224 */ /* 0x000fd200078e00ff */
[C---:B------:R-:W-:Y:S02]  /*7870*/  FSETP.NEU.AND P0, PT, R9.reuse, RZ, PT ;  /* 0x000000ff0900720b */ /* 0x040fe40003f0d000 */
[----:B------:R-:W-:-:S04]  /*7880*/  LOP3.LUT R11, R9, 0x80000000, R7, 0x48, !PT ;  /* 0x80000000090b7812 */ /* 0x000fc800078e4807 */
[----:B------:R-:W-:-:S07]  /*7890*/  LOP3.LUT R3, R11, R3, RZ, 0xfc, !PT ;  /* 0x000000030b037212 */ /* 0x000fce00078efcff */
[----:B------:R-:W-:Y:S05]  /*78a0*/  @!P0 BRA `(.L_x_129) ;  /* 0x00000000007c8947 */ /* 0x000fea0003800000 */
[----:B------:R-:W-:Y:S01]  /*78b0*/  IADD3 R7, PT, PT, -R0, RZ, RZ ;  /* 0x000000ff00077210 */ /* 0x000fe20007ffe1ff */
[----:B------:R-:W-:Y:S01]  /*78c0*/  IMAD.MOV.U32 R6, RZ, RZ, RZ ;  /* 0x000000ffff067224 */ /* 0x000fe200078e00ff */
[----:B------:R-:W-:-:S05]  /*78d0*/  DMUL.RP R2, R12, R2 ;  /* 0x000000020c027228 */ /* 0x000fca0000008000 */
[----:B------:R-:W-:-:S05]  /*78e0*/  DFMA R6, R4, -R6, R12 ;  /* 0x800000060406722b */ /* 0x000fca000000000c */
[----:B------:R-:W-:Y:S02]  /*78f0*/  LOP3.LUT R11, R3, R11, RZ, 0x3c, !PT ;  /* 0x0000000b030b7212 */ /* 0x000fe400078e3cff */
[----:B------:R-:W-:-:S04]  /*7900*/  IADD3 R6, PT, PT, -R0, -0x43300000, RZ ;  /* 0xbcd0000000067810 */ /* 0x000fc80007ffe1ff */
[----:B------:R-:W-:-:S04]  /*7910*/  FSETP.NEU.AND P0, PT, |R7|, R6, PT ;  /* 0x000000060700720b */ /* 0x000fc80003f0d200 */
[----:B------:R-:W-:Y:S02]  /*7920*/  FSEL R4, R2, R4, !P0 ;  /* 0x0000000402047208 */ /* 0x000fe40004000000 */
[----:B------:R-:W-:Y:S01]  /*7930*/  FSEL R5, R11, R5, !P0 ;  /* 0x000000050b057208 */ /* 0x000fe20004000000 */
[----:B------:R-:W-:Y:S06]  /*7940*/  BRA `(.L_x_129) ;  /* 0x0000000000547947 */ /* 0x000fec0003800000 */
.L_x_128:
[----:B------:R-:W-:-:S14]  /*7950*/  DSETP.NAN.AND P0, PT, R2, R2, PT ;  /* 0x000000020200722a */ /* 0x000fdc0003f08000 */
[----:B------:R-:W-:Y:S05]  /*7960*/  @P0 BRA `(.L_x_130) ;  /* 0x0000000000440947 */ /* 0x000fea0003800000 */
[----:B------:R-:W-:-:S14]  /*7970*/  DSETP.NAN.AND P0, PT, R6, R6, PT ;  /* 0x000000060600722a */ /* 0x000fdc0003f08000 */
[----:B------:R-:W-:Y:S05]  /*7980*/  @P0 BRA `(.L_x_131) ;  /* 0x0000000000300947 */ /* 0x000fea0003800000 */
[----:B------:R-:W-:Y:S01]  /*7990*/  ISETP.NE.AND P0, PT, R17, R0, PT ;  /* 0x000000001100720c */ /* 0x000fe20003f05270 */
[----:B------:R-:W-:Y:S01]  /*79a0*/  IMAD.MOV.U32 R5, RZ, RZ, -0x80000 ;  /* 0xfff80000ff057424 */ /* 0x000fe200078e00ff */
[----:B------:R-:W-:-:S11]  /*79b0*/  MOV R4, 0x0 ;  /* 0x0000000000047802 */ /* 0x000fd60000000f00 */
[----:B------:R-:W-:Y:S05]  /*79c0*/  @!P0 BRA `(.L_x_129) ;  /* 0x0000000000348947 */ /* 0x000fea0003800000 */
[----:B------:R-:W-:Y:S02]  /*79d0*/  ISETP.NE.AND P0, PT, R17, 0x7ff00000, PT ;  /* 0x7ff000001100780c */ /* 0x000fe40003f05270 */
[----:B------:R-:W-:Y:S02]  /*79e0*/  LOP3.LUT R5, R3, 0x80000000, R7, 0x48, !PT ;  /* 0x8000000003057812 */ /* 0x000fe400078e4807 */
[----:B------:R-:W-:-:S13]  /*79f0*/  ISETP.EQ.OR P0, PT, R0, RZ, !P0 ;  /* 0x000000ff0000720c */ /* 0x000fda0004702670 */
[----:B------:R-:W-:Y:S02]  /*7a00*/  @P0 LOP3.LUT R0, R5, 0x7ff00000, RZ, 0xfc, !PT ;  /* 0x7ff0000005000812 */ /* 0x000fe400078efcff */
[----:B------:R-:W-:Y:S01]  /*7a10*/  @!P0 MOV R4, RZ ;  /* 0x000000ff00048202 */ /* 0x000fe20000000f00 */
[----:B------:R-:W-:Y:S01]  /*7a20*/  @P0 IMAD.MOV.U32 R4, RZ, RZ, RZ ;  /* 0x000000ffff040224 */ /* 0x000fe200078e00ff */
[----:B------:R-:W-:Y:S01]  /*7a30*/  @P0 MOV R5, R0 ;  /* 0x0000000000050202 */ /* 0x000fe20000000f00 */
[----:B------:R-:W-:Y:S06]  /*7a40*/  BRA `(.L_x_129) ;  /* 0x0000000000147947 */ /* 0x000fec0003800000 */
.L_x_131:
[----:B------:R-:W-:Y:S01]  /*7a50*/  LOP3.LUT R5, R7, 0x80000, RZ, 0xfc, !PT ;  /* 0x0008000007057812 */ /* 0x000fe200078efcff */
[----:B------:R-:W-:Y:S01]  /*7a60*/  IMAD.MOV.U32 R4, RZ, RZ, R6 ;  /* 0x000000ffff047224 */ /* 0x000fe200078e0006 */
[----:B------:R-:W-:Y:S06]  /*7a70*/  BRA `(.L_x_129) ;  /* 0x0000000000087947 */ /* 0x000fec0003800000 */
.L_x_130:
[----:B------:R-:W-:Y:S02]  /*7a80*/  LOP3.LUT R5, R3, 0x80000, RZ, 0xfc, !PT ;  /* 0x0008000003057812 */ /* 0x000fe400078efcff */
[----:B------:R-:W-:-:S07]  /*7a90*/  MOV R4, R2 ;  /* 0x0000000200047202 */ /* 0x000fce0000000f00 */
.L_x_129:
[----:B------:R-:W-:Y:S05]  /*7aa0*/  BSYNC.RECONVERGENT B0 ;  /* 0x0000000000007941 */ /* 0x000fea0003800200 */
.L_x_127:
[----:B------:R-:W2:Y:S04]  /*7ab0*/  LDL R2, [R1] ;  /* 0x0000000001027983 */ /* 0x000ea80000100800 */
[----:B------:R-:W2:Y:S04]  /*7ac0*/  LDL R16, [R1+0x4] ;  /* 0x0000040001107983 */ /* 0x000ea80000100800 */
[----:B------:R-:W2:Y:S04]  /*7ad0*/  LDL R17, [R1+0x8] ;  /* 0x0000080001117983 */ /* 0x000ea80000100800 */
[----:B------:R-:W2:Y:S04]  /*7ae0*/  LDL R18, [R1+0xc] ;  /* 0x00000c0001127983 */ /* 0x000ea80000100800 */
[----:B------:R-:W2:Y:S04]  /*7af0*/  LDL R19, [R1+0x10] ;  /* 0x0000100001137983 */ /* 0x000ea80000100800 */
[----:B------:R-:W2:Y:S04]  /*7b00*/  LDL R22, [R1+0x14] ;  /* 0x0000140001167983 */ /* 0x000ea80000100800 */
[----:B------:R0:W2:Y:S02]  /*7b10*/  LDL R23, [R1+0x18] ;  /* 0x0000180001177983 */ /* 0x0000a40000100800 */
[----:B0-----:R-:W-:Y:S01]  /*7b20*/  VIADD R1, R1, 0x20 ;  /* 0x0000002001017836 */ /* 0x001fe20000000000 */
[----:B--2---:R-:W-:Y:S06]  /*7b30*/  RET.REL.NODEC R20 `(_Z13kernel_render4vec3S_iidP6uchar4S1_iiP4trigP5Lightii) ;  /* 0xffffff8414307950 */ /* 0x004fec0003c3ffff */
        .weak           $__internal_1_$__cuda_sm20_sqrt_rn_f32_slowpath
        .type           $__internal_1_$__cuda_sm20_sqrt_rn_f32_slowpath,@function
        .size           $__internal_1_$__cuda_sm20_sqrt_rn_f32_slowpath,($__internal_2_$__cuda_sm3x_div_rn_noftz_f32_slowpath - $__internal_1_$__cuda_sm20_sqrt_rn_f32_slowpath)
$__internal_1_$__cuda_sm20_sqrt_rn_f32_slowpath:
[----:B------:R-:W-:Y:S01]  /*7b40*/  IADD3 R1, PT, PT, R1, -0x8, RZ ;  /* 0xfffffff801017810 */ /* 0x000fe20007ffe0ff */
[----:B------:R-:W-:-:S04]  /*7b50*/  IMAD.MOV.U32 R0, RZ, RZ, R4 ;  /* 0x000000ffff007224 */ /* 0x000fc800078e0004 */
[----:B------:R0:W-:Y:S01]  /*7b60*/  STL [R1], R2 ;  /* 0x0000000201007387 */ /* 0x0001e20000100800 */
[----:B------:R-:W-:Y:S01]  /*7b70*/  LOP3.LUT P0, RZ, R0, 0x7fffffff, RZ, 0xc0, !PT ;  /* 0x7fffffff00ff7812 */ /* 0x000fe2000780c0ff */
[----:B------:R-:W-:-:S12]  /*7b80*/  BSSY.RECONVERGENT B0, `(.L_x_132) ;  /* 0x0000014000007945 */ /* 0x000fd80003800200 */
[----:B------:R-:W-:Y:S01]  /*7b90*/  @!P0 MOV R4, R0 ;  /* 0x0000000000048202 */ /* 0x000fe20000000f00 */
[----:B0-----:R-:W-:Y:S06]  /*7ba0*/  @!P0 BRA `(.L_x_133) ;  /* 0x0000000000448947 */ /* 0x001fec0003800000 */
[----:B------:R-:W-:-:S13]  /*7bb0*/  FSETP.GEU.FTZ.AND P0, PT, R0, RZ, PT ;  /* 0x000000ff0000720b */ /* 0x000fda0003f1e000 */
[----:B------:R-:W-:Y:S01]  /*7bc0*/  @!P0 IMAD.MOV.U32 R4, RZ, RZ, 0x7fffffff ;  /* 0x7fffffffff048424 */ /* 0x000fe200078e00ff */
[----:B------:R-:W-:Y:S06]  /*7bd0*/  @!P0 BRA `(.L_x_133) ;  /* 0x0000000000388947 */ /* 0x000fec0003800000 */
[----:B------:R-:W-:-:S13]  /*7be0*/  FSETP.GTU.FTZ.AND P0, PT, |R0|, +INF , PT ;  /* 0x7f8000000000780b */ /* 0x000fda0003f1c200 */
[----:B------:R-:W-:Y:S01]  /*7bf0*/  @P0 FADD.FTZ R4, R0, 1 ;  /* 0x3f80000000040421 */ /* 0x000fe20000010000 */
[----:B------:R-:W-:Y:S06]  /*7c00*/  @P0 BRA `(.L_x_133) ;  /* 0x00000000002c0947 */ /* 0x000fec0003800000 */
[----:B------:R-:W-:-:S05]  /*7c10*/  FADD.FTZ R2, |R0|, -RZ ;  /* 0x800000ff00027221 */ /* 0x000fca0000010200 */
[----:B------:R-:W-:-:S13]  /*7c20*/  FSETP.NEU.FTZ.AND P0, PT, R2, +INF , PT ;  /* 0x7f8000000200780b */ /* 0x000fda0003f1d000 */
[----:B------:R-:W-:-:S04]  /*7c30*/  @P0 FFMA R2, R0, 1.84467440737095516160e+19, RZ ;  /* 0x5f80000000020823 */ /* 0x000fc800000000ff */
[----:B------:R-:W0:Y:S02]  /*7c40*/  @P0 MUFU.RSQ R3, R2 ;  /* 0x0000000200030308 */ /* 0x000e240000001400 */
[----:B0-----:R-:W-:Y:S01]  /*7c50*/  @P0 FMUL.FTZ R5, R2, R3 ;  /* 0x0000000302050220 */ /* 0x001fe20000410000 */
[----:B------:R-:W-:-:S03]  /*7c60*/  @P0 FMUL.FTZ R3, R3, 0.5 ;  /* 0x3f00000003030820 */ /* 0x000fc60000410000 */
[----:B------:R-:W-:-:S04]  /*7c70*/  @P0 FADD.FTZ R4, -R5, -RZ ;  /* 0x800000ff05040221 */ /* 0x000fc80000010100 */
[----:B------:R-:W-:Y:S01]  /*7c80*/  @P0 FFMA R6, R5, R4, R2 ;  /* 0x0000000405060223 */ /* 0x000fe20000000002 */
[----:B------:R-:W-:-:S03]  /*7c90*/  @!P0 MOV R4, R0 ;  /* 0x0000000000048202 */ /* 0x000fc60000000f00 */
[----:B------:R-:W-:-:S04]  /*7ca0*/  @P0 FFMA R3, R6, R3, R5 ;  /* 0x0000000306030223 */ /* 0x000fc80000000005 */
[----:B------:R-:W-:-:S07]  /*7cb0*/  @P0 FMUL.FTZ R4, R3, 2.3283064365386962891e-10 ;  /* 0x2f80000003040820 */ /* 0x000fce0000410000 */
.L_x_133:
[----:B------:R-:W-:Y:S05]  /*7cc0*/  BSYNC.RECONVERGENT B0 ;  /* 0x0000000000007941 */ /* 0x000fea0003800200 */
.L_x_132:
[----:B------:R0:W2:Y:S02]  /*7cd0*/  LDL R2, [R1] ;  /* 0x0000000001027983 */ /* 0x0000a40000100800 */
[----:B0-----:R-:W-:Y:S01]  /*7ce0*/  VIADD R1, R1, 0x8 ;  /* 0x0000000801017836 */ /* 0x001fe20000000000 */
[----:B--2---:R-:W-:Y:S06]  /*7cf0*/  RET.REL.NODEC R20 `(_Z13kernel_render4vec3S_iidP6uchar4S1_iiP4trigP5Lightii) ;  /* 0xffffff8014c07950 */ /* 0x004fec0003c3ffff */
        .weak           $__internal_2_$__cuda_sm3x_div_rn_noftz_f32_slowpath
        .type           $__internal_2_$__cuda_sm3x_div_rn_noftz_f32_slowpath,@function
        .size           $__internal_2_$__cuda_sm3x_div_rn_noftz_f32_slowpath,($_Z13kernel_render4vec3S_iidP6uchar4S1_iiP4trigP5Lightii$__internal_accurate_pow - $__internal_2_$__cuda_sm3x_div_rn_noftz_f32_slowpath)
$__internal_2_$__cuda_sm3x_div_rn_noftz_f32_slowpath:
[----:B------:R-:W-:-:S05]  /*7d00*/  IADD3 R1, PT, PT, R1, -0x8, RZ ;  /* 0xfffffff801017810 */ /* 0x000fca0007ffe0ff */
[----:B------:R0:W-:Y:S02]  /*7d10*/  STL [R1], R2 ;  /* 0x0000000201007387 */ /* 0x0001e40000100800 */
[----:B0-----:R-:W-:Y:S01]  /*7d20*/  SHF.R.U32.HI R2, RZ, 0x17, R5 ;  /* 0x00000017ff027819 */ /* 0x001fe20000011605 */
[----:B------:R-:W-:Y:S01]  /*7d30*/  BSSY.RECONVERGENT B0, `(.L_x_134) ;  /* 0x0000064000007945 */ /* 0x000fe20003800200 */
[----:B------:R-:W-:Y:S02]  /*7d40*/  SHF.R.U32.HI R0, RZ, 0x17, R4 ;  /* 0x00000017ff007819 */ /* 0x000fe40000011604 */
[----:B------:R-:W-:Y:S02]  /*7d50*/  LOP3.LUT R8, R2, 0xff, RZ, 0xc0, !PT ;  /* 0x000000ff02087812 */ /* 0x000fe400078ec0ff */
[----:B------:R-:W-:-:S03]  /*7d60*/  LOP3.LUT R3, R0, 0xff, RZ, 0xc0, !PT ;  /* 0x000000ff00037812 */ /* 0x000fc600078ec0ff */
[----:B------:R-:W-:Y:S01]  /*7d70*/  VIADD R6, R8, 0xffffffff ;  /* 0xffffffff08067836 */ /* 0x000fe20000000000 */
[----:B------:R-:W-:-:S04]  /*7d80*/  IADD3 R0, PT, PT, R3, -0x1, RZ ;  /* 0xffffffff03007810 */ /* 0x000fc80007ffe0ff */
[----:B------:R-:W-:-:S04]  /*7d90*/  ISETP.GT.U32.AND P0, PT, R6, 0xfd, PT ;  /* 0x000000fd0600780c */ /* 0x000fc80003f04070 */
[----:B------:R-:W-:-:S13]  /*7da0*/  ISETP.GT.U32.OR P0, PT, R0, 0xfd, P0 ;  /* 0x000000fd0000780c */ /* 0x000fda0000704470 */
[----:B------:R-:W-:Y:S01]  /*7db0*/  @!P0 IMAD.MOV.U32 R2, RZ, RZ, RZ ;  /* 0x000000ffff028224 */ /* 0x000fe200078e00ff */
[----:B------:R-:W-:Y:S06]  /*7dc0*/  @!P0 BRA `(.L_x_135) ;  /* 0x0000000000648947 */ /* 0x000fec0003800000 */
[----:B------:R-:W-:-:S13]  /*7dd0*/  FSETP.GTU.FTZ.AND P0, PT, |R4|, +INF , PT ;  /* 0x7f8000000400780b */ /* 0x000fda0003f1c200 */
[----:B------:R-:W-:Y:S05]  /*7de0*/  @P0 BRA `(.L_x_136) ;  /* 0x00000004005c0947 */ /* 0x000fea0003800000 */
[----:B------:R-:W-:-:S13]  /*7df0*/  FSETP.GTU.FTZ.AND P0, PT, |R5|, +INF , PT ;  /* 0x7f8000000500780b */ /* 0x000fda0003f1c200 */
[----:B------:R-:W-:Y:S05]  /*7e00*/  @P0 BRA `(.L_x_136) ;  /* 0x0000000400540947 */ /* 0x000fea0003800000 */
[----:B------:R-:W-:-:S13]  /*7e10*/  LOP3.LUT P0, RZ, R5, 0x7fffffff, R4, 0xc8, !PT ;  /* 0x7fffffff05ff7812 */ /* 0x000fda000780c804 */
[----:B------:R-:W-:Y:S05]  /*7e20*/  @!P0 BRA `(.L_x_137) ;  /* 0x0000000400448947 */ /* 0x000fea0003800000 */
[----:B------:R-:W-:Y:S01]  /*7e30*/  FADD.FTZ R2, |R4|, -RZ ;  /* 0x800000ff04027221 */ /* 0x000fe20000010200 */
[----:B------:R-:W-:-:S04]  /*7e40*/  FADD.FTZ R7, |R5|, -RZ ;  /* 0x800000ff05077221 */ /* 0x000fc80000010200 */
[C---:B------:R-:W-:Y:S02]  /*7e50*/  FSETP.NEU.FTZ.AND P0, PT, R2.reuse, +INF , PT ;  /* 0x7f8000000200780b */ /* 0x040fe40003f1d000 */
[----:B------:R-:W-:Y:S02]  /*7e60*/  FSETP.NEU.FTZ.AND P2, PT, R7, +INF , PT ;  /* 0x7f8000000700780b */ /* 0x000fe40003f5d000 */
[----:B------:R-:W-:-:S11]  /*7e70*/  FSETP.NEU.FTZ.AND P1, PT, R2, +INF , PT ;  /* 0x7f8000000200780b */ /* 0x000fd60003f3d000 */
[----:B------:R-:W-:Y:S05]  /*7e80*/  @!P2 BRA !P0, `(.L_x_137) ;  /* 0x00000004002ca947 */ /* 0x000fea0004000000 */
[----:B------:R-:W-:-:S04]  /*7e90*/  LOP3.LUT P0, RZ, R4, 0x7fffffff, RZ, 0xc0, !PT ;  /* 0x7fffffff04ff7812 */ /* 0x000fc8000780c0ff */
[----:B------:R-:W-:-:S13]  /*7ea0*/  PLOP3.LUT P0, PT, P2, P0, PT, 0x2f, 0xf2 ;  /* 0x0000000000f2781c */ /* 0x000fda0001700577 */
[----:B------:R-:W-:Y:S05]  /*7eb0*/  @P0 BRA `(.L_x_138) ;  /* 0x0000000400180947 */ /* 0x000fea0003800000 */
[----:B------:R-:W-:-:S04]  /*7ec0*/  LOP3.LUT P0, RZ, R5, 0x7fffffff, RZ, 0xc0, !PT ;  /* 0x7fffffff05ff7812 */ /* 0x000fc8000780c0ff */
[----:B------:R-:W-:-:S13]  /*7ed0*/  PLOP3.LUT P0, PT, P1, P0, PT, 0x2f, 0xf2 ;  /* 0x0000000000f2781c */ /* 0x000fda0000f00577 */
[----:B------:R-:W-:Y:S05]  /*7ee0*/  @P0 BRA `(.L_x_139) ;  /* 0x0000000400000947 */ /* 0x000fea0003800000 */
[----:B------:R-:W-:Y:S02]  /*7ef0*/  ISETP.GE.AND P0, PT, R0, RZ, PT ;  /* 0x000000ff0000720c */ /* 0x000fe40003f06270 */
[----:B------:R-:W-:-:S11]  /*7f00*/  ISETP.GE.AND P1, PT, R6, RZ, PT ;  /* 0x000000ff0600720c */ /* 0x000fd60003f26270 */
[----:B------:R-:W-:Y:S01]  /*7f10*/  @P0 MOV R2, RZ ;  /* 0x000000ff00020202 */ /* 0x000fe20000000f00 */
[----:B------:R-:W-:Y:S02]  /*7f20*/  @!P0 IMAD.MOV.U32 R2, RZ, RZ, -0x40 ;  /* 0xffffffc0ff028424 */ /* 0x000fe400078e00ff */
[----:B------:R-:W-:Y:S01]  /*7f30*/  @!P0 FFMA R4, R4, 1.84467440737095516160e+19, RZ ;  /* 0x5f80000004048823 */ /* 0x000fe200000000ff */
[----:B------:R-:W-:Y:S02]  /*7f40*/  @!P1 FFMA R5, R5, 1.84467440737095516160e+19, RZ ;  /* 0x5f80000005059823 */ /* 0x000fe400000000ff */
[----:B------:R-:W-:-:S07]  /*7f50*/  @!P1 IADD3 R2, PT, PT, R2, 0x40, RZ ;  /* 0x0000004002029810 */ /* 0x000fce0007ffe0ff */
.L_x_135:
[----:B------:R-:W-:Y:S01]  /*7f60*/  LEA R0, R8, 0xc0800000, 0x17 ;  /* 0xc080000008007811 */ /* 0x000fe200078eb8ff */
[----:B------:R-:W-:Y:S01]  /*7f70*/  BSSY.RECONVERGENT B1, `(.L_x_140) ;  /* 0x0000036000017945 */ /* 0x000fe20003800200 */
[----:B------:R-:W-:-:S03]  /*7f80*/  IADD3 R3, PT, PT, R3, -0x7f, RZ ;  /* 0xffffff8103037810 */ /* 0x000fc60007ffe0ff */
[----:B------:R-:W-:Y:S02]  /*7f90*/  IMAD.IADD R5, R5, 0x1, -R0 ;  /* 0x0000000105057824 */ /* 0x000fe400078e0a00 */
[C---:B------:R-:W-:Y:S01]  /*7fa0*/  IMAD R0, R3.reuse, -0x800000, R4 ;  /* 0xff80000003007824 */ /* 0x040fe200078e0204 */
[----:B------:R-:W-:Y:S01]  /*7fb0*/  IADD3 R3, PT, PT, R3, 0x7f, -R8 ;  /* 0x0000007f03037810 */ /* 0x000fe20007ffe808 */
[----:B------:R-:W0:Y:S01]  /*7fc0*/  MUFU.RCP R6, R5 ;  /* 0x0000000500067308 */ /* 0x000e220000001000 */
[----:B------:R-:W-:-:S03]  /*7fd0*/  FADD.FTZ R7, -R5, -RZ ;  /* 0x800000ff05077221 */ /* 0x000fc60000010100 */
[----:B------:R-:W-:Y:S02]  /*7fe0*/  IMAD.IADD R3, R3, 0x1, R2 ;  /* 0x0000000103037824 */ /* 0x000fe400078e0202 */
[----:B0-----:R-:W-:-:S04]  /*7ff0*/  FFMA R9, R6, R7, 1 ;  /* 0x3f80000006097423 */ /* 0x001fc80000000007 */
[----:B------:R-:W-:-:S04]  /*8000*/  FFMA R11, R6, R9, R6 ;  /* 0x00000009060b7223 */ /* 0x000fc80000000006 */
[----:B------:R-:W-:-:S04]  /*8010*/  FFMA R4, R0, R11, RZ ;  /* 0x0000000b00047223 */ /* 0x000fc800000000ff */
[----:B------:R-:W-:-:S04]  /*8020*/  FFMA R9, R7, R4, R0 ;  /* 0x0000000407097223 */ /* 0x000fc80000000000 */
[----:B------:R-:W-:-:S04]  /*8030*/  FFMA R6, R11, R9, R4 ;  /* 0x000000090b067223 */ /* 0x000fc80000000004 */
[----:B------:R-:W-:-:S04]  /*8040*/  FFMA R7, R7, R6, R0 ;  /* 0x0000000607077223 */ /* 0x000fc80000000000 */
[----:B------:R-:W-:-:S05]  /*8050*/  FFMA R4, R11, R7, R6 ;  /* 0x000000070b047223 */ /* 0x000fca0000000006 */
[----:B------:R-:W-:-:S04]  /*8060*/  SHF.R.U32.HI R0, RZ, 0x17, R4 ;  /* 0x00000017ff007819 */ /* 0x000fc80000011604 */
[----:B------:R-:W-:-:S04]  /*8070*/  LOP3.LUT R0, R0, 0xff, RZ, 0xc0, !PT ;  /* 0x000000ff00007812 */ /* 0x000fc800078ec0ff */
[----:B------:R-:W-:-:S05]  /*8080*/  IADD3 R8, PT, PT, R0, R3, RZ ;  /* 0x0000000300087210 */ /* 0x000fca0007ffe0ff */
[----:B------:R-:W-:-:S05]  /*8090*/  VIADD R0, R8, 0xffffffff ;  /* 0xffffffff08007836 */ /* 0x000fca0000000000 */
[----:B------:R-:W-:-:S13]  /*80a0*/  ISETP.GE.U32.AND P0, PT, R0, 0xfe, PT ;  /* 0x000000fe0000780c */ /* 0x000fda0003f06070 */
[----:B------:R-:W-:Y:S05]  /*80b0*/  @!P0 BRA `(.L_x_141) ;  /* 0x0000000000808947 */ /* 0x000fea0003800000 */
[----:B------:R-:W-:-:S13]  /*80c0*/  ISETP.GT.AND P0, PT, R8, 0xfe, PT ;  /* 0x000000fe0800780c */ /* 0x000fda0003f04270 */
[----:B------:R-:W-:Y:S05]  /*80d0*/  @P0 BRA `(.L_x_142) ;  /* 0x00000000006c0947 */ /* 0x000fea0003800000 */
[----:B------:R-:W-:-:S13]  /*80e0*/  ISETP.GE.AND P0, PT, R8, 0x1, PT ;  /* 0x000000010800780c */ /* 0x000fda0003f06270 */
[----:B------:R-:W-:Y:S05]  /*80f0*/  @P0 BRA `(.L_x_143) ;  /* 0x0000000000740947 */ /* 0x000fea0003800000 */
[----:B------:R-:W-:Y:S02]  /*8100*/  ISETP.GE.AND P0, PT, R8, -0x18, PT ;  /* 0xffffffe80800780c */ /* 0x000fe40003f06270 */
[----:B------:R-:W-:-:S11]  /*8110*/  LOP3.LUT R4, R4, 0x80000000, RZ, 0xc0, !PT ;  /* 0x8000000004047812 */ /* 0x000fd600078ec0ff */
[----:B------:R-:W-:Y:S05]  /*8120*/  @!P0 BRA `(.L_x_143) ;  /* 0x0000000000688947 */ /* 0x000fea0003800000 */
[CCC-:B------:R-:W-:Y:S01]  /*8130*/  FFMA.RZ R0, R11.reuse, R7.reuse, R6.reuse ;  /* 0x000000070b007223 */ /* 0x1c0fe2000000c006 */
[C---:B------:R-:W-:Y:S01]  /*8140*/  IADD3 R5, PT, PT, R8.reuse, 0x20, RZ ;  /* 0x0000002008057810 */ /* 0x040fe20007ffe0ff */
[CCC-:B------:R-:W-:Y:S01]  /*8150*/  FFMA.RM R3, R11.reuse, R7.reuse, R6.reuse ;  /* 0x000000070b037223 */ /* 0x1c0fe20000004006 */
[----:B------:R-:W-:Y:S02]  /*8160*/  ISETP.NE.AND P2, PT, R8, RZ, PT ;  /* 0x000000ff0800720c */ /* 0x000fe40003f45270 */
[----:B------:R-:W-:Y:S01]  /*8170*/  LOP3.LUT R2, R0, 0x7fffff, RZ, 0xc0, !PT ;  /* 0x007fffff00027812 */ /* 0x000fe200078ec0ff */
[----:B------:R-:W-:Y:S01]  /*8180*/  FFMA.RP R0, R11, R7, R6 ;  /* 0x000000070b007223 */ /* 0x000fe20000008006 */
[----:B------:R-:W-:Y:S01]  /*8190*/  IMAD.MOV R6, RZ, RZ, -R8 ;  /* 0x000000ffff067224 */ /* 0x000fe200078e0a08 */
[----:B------:R-:W-:Y:S02]  /*81a0*/  ISETP.NE.AND P1, PT, R8, RZ, PT ;  /* 0x000000ff0800720c */ /* 0x000fe40003f25270 */
[----:B------:R-:W-:-:S02]  /*81b0*/  LOP3.LUT R2, R2, 0x800000, RZ, 0xfc, !PT ;  /* 0x0080000002027812 */ /* 0x000fc400078efcff */
[----:B------:R-:W-:Y:S02]  /*81c0*/  FSETP.NEU.FTZ.AND P0, PT, R0, R3, PT ;  /* 0x000000030000720b */ /* 0x000fe40003f1d000 */
[----:B------:R-:W-:Y:S02]  /*81d0*/  SHF.L.U32 R5, R2, R5, RZ ;  /* 0x0000000502057219 */ /* 0x000fe400000006ff */
[----:B------:R-:W-:Y:S02]  /*81e0*/  SEL R3, R6, RZ, P2 ;  /* 0x000000ff06037207 */ /* 0x000fe40001000000 */
[----:B------:R-:W-:Y:S02]  /*81f0*/  ISETP.NE.AND P1, PT, R5, RZ, P1 ;  /* 0x000000ff0500720c */ /* 0x000fe40000f25270 */
[----:B------:R-:W-:Y:S02]  /*8200*/  SHF.R.U32.HI R3, RZ, R3, R2 ;  /* 0x00000003ff037219 */ /* 0x000fe40000011602 */
[----:B------:R-:W-:-:S02]  /*8210*/  PLOP3.LUT P0, PT, P0, P1, PT, 0xf8, 0x8f ;  /* 0x00000000008f781c */ /* 0x000fc40000703f70 */
[----:B------:R-:W-:Y:S02]  /*8220*/  SHF.R.U32.HI R5, RZ, 0x1, R3 ;  /* 0x00000001ff057819 */ /* 0x000fe40000011603 */
[----:B------:R-:W-:-:S04]  /*8230*/  SEL R0, RZ, 0x1, !P0 ;  /* 0x00000001ff007807 */ /* 0x000fc80004000000 */
[----:B------:R-:W-:-:S04]  /*8240*/  LOP3.LUT R0, R0, 0x1, R5, 0xf8, !PT ;  /* 0x0000000100007812 */ /* 0x000fc800078ef805 */
[----:B------:R-:W-:-:S04]  /*8250*/  LOP3.LUT R0, R0, R3, RZ, 0xc0, !PT ;  /* 0x0000000300007212 */ /* 0x000fc800078ec0ff */
[----:B------:R-:W-:-:S04]  /*8260*/  IADD3 R5, PT, PT, R5, R0, RZ ;  /* 0x0000000005057210 */ /* 0x000fc80007ffe0ff */
[----:B------:R-:W-:Y:S01]  /*8270*/  LOP3.LUT R4, R5, R4, RZ, 0xfc, !PT ;  /* 0x0000000405047212 */ /* 0x000fe200078efcff */
[----:B------:R-:W-:Y:S06]  /*8280*/  BRA `(.L_x_143) ;  /* 0x0000000000107947 */ /* 0x000fec0003800000 */
.L_x_142:
[----:B------:R-:W-:-:S04]  /*8290*/  LOP3.LUT R4, R4, 0x80000000, RZ, 0xc0, !PT ;  /* 0x8000000004047812 */ /* 0x000fc800078ec0ff */
[----:B------:R-:W-:Y:S01]  /*82a0*/  LOP3.LUT R4, R4, 0x7f800000, RZ, 0xfc, !PT ;  /* 0x7f80000004047812 */ /* 0x000fe200078efcff */
[----:B------:R-:W-:Y:S06]  /*82b0*/  BRA `(.L_x_143) ;  /* 0x0000000000047947 */ /* 0x000fec0003800000 */
.L_x_141:
[----:B------:R-:W-:-:S07]  /*82c0*/  IMAD R4, R3, 0x800000, R4 ;  /* 0x0080000003047824 */ /* 0x000fce00078e0204 */
.L_x_143:
[----:B------:R-:W-:Y:S05]  /*82d0*/  BSYNC.RECONVERGENT B1 ;  /* 0x0000000000017941 */ /* 0x000fea0003800200 */
.L_x_140:
[----:B------:R-:W-:Y:S05]  /*82e0*/  BRA `(.L_x_144) ;  /* 0x0000000000207947 */ /* 0x000fea0003800000 */
.L_x_139:
[----:B------:R-:W-:-:S04]  /*82f0*/  LOP3.LUT R4, R5, 0x80000000, R4, 0x48, !PT ;  /* 0x8000000005047812 */ /* 0x000fc800078e4804 */
[----:B------:R-:W-:Y:S01]  /*8300*/  LOP3.LUT R4, R4, 0x7f800000, RZ, 0xfc, !PT ;  /* 0x7f80000004047812 */ /* 0x000fe200078efcff */
[----:B------:R-:W-:Y:S06]  /*8310*/  BRA `(.L_x_144) ;  /* 0x0000000000147947 */ /* 0x000fec0003800000 */
.L_x_138:
[----:B------:R-:W-:Y:S01]  /*8320*/  LOP3.LUT R4, R5, 0x80000000, R4, 0x48, !PT ;  /* 0x8000000005047812 */ /* 0x000fe200078e4804 */
[----:B------:R-:W-:Y:S06]  /*8330*/  BRA `(.L_x_144) ;  /* 0x00000000000c7947 */ /* 0x000fec0003800000 */
.L_x_137:
[----:B------:R-:W0:Y:S01]  /*8340*/  MUFU.RSQ R4, -QNAN ;  /* 0xffc0000000047908 */ /* 0x000e220000001400 */
[----:B------:R-:W-:Y:S05]  /*8350*/  BRA `(.L_x_144) ;  /* 0x0000000000047947 */ /* 0x000fea0003800000 */
.L_x_136:
[----:B------:R-:W-:-:S07]  /*8360*/  FADD.FTZ R4, R4, R5 ;  /* 0x0000000504047221 */ /* 0x000fce0000010000 */
.L_x_144:
[----:B------:R-:W-:Y:S05]  /*8370*/  BSYNC.RECONVERGENT B0 ;  /* 0x0000000000007941 */ /* 0x000fea0003800200 */
.L_x_134:
[----:B------:R1:W0:Y:S02]  /*8380*/  LDL R2, [R1] ;  /* 0x0000000001027983 */ /* 0x0002240000100800 */
[----:B-1----:R-:W-:Y:S01]  /*8390*/  IADD3 R1, PT, PT, R1, 0x8, RZ ;  /* 0x0000000801017810 */ /* 0x002fe20007ffe0ff */
[----:B0-----:R-:W-:Y:S06]  /*83a0*/  RET.REL.NODEC R20 `(_Z13kernel_render4vec3S_iidP6uchar4S1_iiP4trigP5Lightii) ;  /* 0xffffff7c14147950 */ /* 0x001fec0003c3ffff */
        .type           $_Z13kernel_render4vec3S_iidP6uchar4S1_iiP4trigP5Lightii$__internal_accurate_pow,@function
        .size           $_Z13kernel_render4vec3S_iidP6uchar4S1_iiP4trigP5Lightii$__internal_accurate_pow,($_Z13kernel_render4vec3S_iidP6uchar4S1_iiP4trigP5Lightii$__internal_trig_reduction_slowpathd - $_Z13kernel_render4vec3S_iidP6uchar4S1_iiP4trigP5Lightii$__internal_accurate_pow)
$_Z13kernel_render4vec3S_iidP6uchar4S1_iiP4trigP5Lightii$__internal_accurate_pow:
[----:B------:R-:W-:Y:S01]  /*83b0*/  VIADD R1, R1, 0xffffffc8 ;  /* 0xffffffc801017836 */ /* 0x000fe20000000000 */
[----:B------:R-:W-:-:S04]  /*83c0*/  MOV R3, R5 ;  /* 0x0000000500037202 */ /* 0x000fc80000000f00 */
        /* <DEDUP_REMOVED lines=12> */
[----:B------:R0:W-:Y:S02]  /*8490*/  STL [R1], R2 ;  /* 0x0000000201007387 */ /* 0x0001e40000100800 */
[----:B0-----:R-:W-:Y:S01]  /*84a0*/  IMAD.MOV.U32 R2, RZ, RZ, R4 ;  /* 0x000000ffff027224 */ /* 0x001fe200078e0004 */
[----:B------:R-:W-:Y:S01]  /*84b0*/  ISETP.GT.U32.AND P0, PT, R3, 0xfffff, PT ;  /* 0x000fffff0300780c */ /* 0x000fe20003f04070 */
[----:B------:R-:W-:Y:S01]  /*84c0*/  IMAD.MOV.U32 R16, RZ, RZ, 0x41ad3b5a ;  /* 0x41ad3b5aff107424 */ /* 0x000fe200078e00ff */
[----:B------:R-:W-:Y:S01]  /*84d0*/  MOV R0, R3 ;  /* 0x0000000300007202 */ /* 0x000fe20000000f00 */
[----:B------:R-:W-:Y:S01]  /*84e0*/  UMOV UR4, 0x7d2cafe2 ;  /* 0x7d2cafe200047882 */ /* 0x000fe20000000000 */
[----:B------:R-:W-:Y:S01]  /*84f0*/  MOV R10, RZ ;  /* 0x000000ff000a7202 */ /* 0x000fe20000000f00 */
[----:B------:R-:W-:Y:S01]  /*8500*/  UMOV UR5, 0x3eb0f5ff ;  /* 0x3eb0f5ff00057882 */ /* 0x000fe20000000000 */
[----:B------:R-:W-:Y:S01]  /*8510*/  MOV R17, 0x3ed0f5d2 ;  /* 0x3ed0f5d200117802 */ /* 0x000fe20000000f00 */
[----:B------:R-:W-:Y:S01]  /*8520*/  UMOV UR6, 0x3b39803f ;  /* 0x3b39803f00067882 */ /* 0x000fe20000000000 */
[----:B------:R-:W-:Y:S01]  /*8530*/  UMOV UR7, 0x3c7abc9e ;  /* 0x3c7abc9e00077882 */ /* 0x000fe20000000000 */
[----:B------:R-:W-:Y:S04]  /*8540*/  BSSY.RECONVERGENT B0, `(.L_x_145) ;  /* 0x000009e000007945 */ /* 0x000fe80003800200 */
[----:B------:R-:W-:-:S10]  /*8550*/  @!P0 DMUL R28, R2, 1.80143985094819840000e+16 ;  /* 0x43500000021c8828 */ /* 0x000fd40000000000 */
[----:B------:R-:W-:Y:S01]  /*8560*/  @!P0 IMAD.MOV.U32 R0, RZ, RZ, R29 ;  /* 0x000000ffff008224 */ /* 0x000fe200078e001d */
[----:B------:R-:W-:-:S04]  /*8570*/  @!P0 MOV R2, R28 ;  /* 0x0000001c00028202 */ /* 0x000fc80000000f00 */
[----:B------:R-:W-:Y:S01]  /*8580*/  LOP3.LUT R0, R0, 0x800fffff, RZ, 0xc0, !PT ;  /* 0x800fffff00007812 */ /* 0x000fe200078ec0ff */
[----:B------:R-:W-:Y:S01]  /*8590*/  IMAD.MOV.U32 R4, RZ, RZ, R2 ;  /* 0x000000ffff047224 */ /* 0x000fe200078e0002 */
[----:B------:R-:W-:Y:S02]  /*85a0*/  SHF.R.U32.HI R2, RZ, 0x14, R3 ;  /* 0x00000014ff027819 */ /* 0x000fe40000011603 */
[----:B------:R-:W-:Y:S02]  /*85b0*/  LOP3.LUT R5, R0, 0x3ff00000, RZ, 0xfc, !PT ;  /* 0x3ff0000000057812 */ /* 0x000fe400078efcff */
[----:B------:R-:W-:Y:S02]  /*85c0*/  @!P0 LEA.HI R2, R29, 0xffffffca, RZ, 0xc ;  /* 0xffffffca1d028811 */ /* 0x000fe400078f60ff */
[----:B------:R-:W-:Y:S02]  /*85d0*/  ISETP.GE.U32.AND P1, PT, R5, 0x3ff6a09f, PT ;  /* 0x3ff6a09f0500780c */ /* 0x000fe40003f26070 */
[----:B------:R-:W-:Y:S01]  /*85e0*/  SHF.L.U32 R0, R7, 0x1, RZ ;  /* 0x0000000107007819 */ /* 0x000fe200000006ff */
[----:B------:R-:W-:-:S03]  /*85f0*/  VIADD R3, R2, 0xfffffc01 ;  /* 0xfffffc0102037836 */ /* 0x000fc60000000000 */
[----:B------:R-:W-:-:S07]  /*8600*/  ISETP.GT.U32.AND P0, PT, R0, -0x2000001, PT ;  /* 0xfdffffff0000780c */ /* 0x000fce0003f04070 */
[----:B------:R-:W-:Y:S02]  /*8610*/  @P1 IADD3 R9, PT, PT, R5, -0x100000, RZ ;  /* 0xfff0000005091810 */ /* 0x000fe40007ffe0ff */
[----:B------:R-:W-:-:S03]  /*8620*/  @P1 IADD3 R3, PT, PT, R2, -0x3fe, RZ ;  /* 0xfffffc0202031810 */ /* 0x000fc60007ffe0ff */
[----:B------:R-:W-:Y:S01]  /*8630*/  @P1 IMAD.MOV.U32 R5, RZ, RZ, R9 ;  /* 0x000000ffff051224 */ /* 0x000fe200078e0009 */
[----:B------:R-:W-:Y:S01]  /*8640*/  LOP3.LUT R2, R3, 0x80000000, RZ, 0x3c, !PT ;  /* 0x8000000003027812 */ /* 0x000fe200078e3cff */
[----:B------:R-:W-:Y:S01]  /*8650*/  IMAD.MOV.U32 R3, RZ, RZ, 0x43300000 ;  /* 0x43300000ff037424 */ /* 0x000fe200078e00ff */
[----:B------:R-:W-:-:S03]  /*8660*/  @P0 LOP3.LUT R7, R7, 0xff0fffff, RZ, 0xc0, !PT ;  /* 0xff0fffff07070812 */ /* 0x000fc600078ec0ff */
[C---:B------:R-:W-:Y:S02]  /*8670*/  DADD R8, R4.reuse, 1 ;  /* 0x3ff0000004087429 */ /* 0x040fe40000000000 */
[----:B------:R-:W-:-:S04]  /*8680*/  DADD R4, R4, -1 ;  /* 0xbff0000004047429 */ /* 0x000fc80000000000 */
[----:B------:R-:W0:Y:S02]  /*8690*/  MUFU.RCP64H R11, R9 ;  /* 0x00000009000b7308 */ /* 0x000e240000001800 */
[----:B0-----:R-:W-:-:S08]  /*86a0*/  DFMA R12, -R8, R10, 1 ;  /* 0x3ff00000080c742b */ /* 0x001fd0000000010a */
[----:B------:R-:W-:-:S08]  /*86b0*/  DFMA R12, R12, R12, R12 ;  /* 0x0000000c0c0c722b */ /* 0x000fd0000000000c */
[----:B------:R-:W-:-:S08]  /*86c0*/  DFMA R12, R10, R12, R10 ;  /* 0x0000000c0a0c722b */ /* 0x000fd0000000000a */
[----:B------:R-:W-:-:S08]  /*86d0*/  DMUL R10, R4, R12 ;  /* 0x0000000c040a7228 */ /* 0x000fd00000000000 */
[----:B------:R-:W-:-:S08]  /*86e0*/  DFMA R10, R4, R12, R10 ;  /* 0x0000000c040a722b */ /* 0x000fd0000000000a */
[CC--:B------:R-:W-:Y:S02]  /*86f0*/  DMUL R14, R10.reuse, R10.reuse ;  /* 0x0000000a0a0e7228 */ /* 0x0c0fe40000000000 */
[----:B------:R-:W-:-:S06]  /*8700*/  DMUL R24, R10, R10 ;  /* 0x0000000a0a187228 */ /* 0x000fcc0000000000 */
[----:B------:R-:W-:Y:S01]  /*8710*/  DFMA R8, R14, UR4, R16 ;  /* 0x000000040e087c2b */ /* 0x000fe20008000010 */
[----:B------:R-:W-:Y:S01]  /*8720*/  UMOV UR4, 0x75488a3f ;  /* 0x75488a3f00047882 */ /* 0x000fe20000000000 */
[----:B------:R-:W-:Y:S01]  /*8730*/  UMOV UR5, 0x3ef3b20a ;  /* 0x3ef3b20a00057882 */ /* 0x000fe20000000000 */
[----:B------:R-:W-:-:S05]  /*8740*/  DADD R16, R4, -R10 ;  /* 0x0000000004107229 */ /* 0x000fca000000080a */
[----:B------:R-:W-:Y:S01]  /*8750*/  DFMA R8, R14, R8, UR4 ;  /* 0x000000040e087e2b */ /* 0x000fe20008000008 */
[----:B------:R-:W-:Y:S01]  /*8760*/  UMOV UR4, 0xe4faecd5 ;  /* 0xe4faecd500047882 */ /* 0x000fe20000000000 */
[----:B------:R-:W-:Y:S01]  /*8770*/  UMOV UR5, 0x3f1745cd ;  /* 0x3f1745cd00057882 */ /* 0x000fe20000000000 */
[----:B------:R-:W-:-:S05]  /*8780*/  DADD R16, R16, R16 ;  /* 0x0000000010107229 */ /* 0x000fca0000000010 */
[----:B------:R-:W-:Y:S01]  /*8790*/  DFMA R8, R14, R8, UR4 ;  /* 0x000000040e087e2b */ /* 0x000fe20008000008 */
[----:B------:R-:W-:Y:S01]  /*87a0*/  UMOV UR4, 0x258a578b ;  /* 0x258a578b00047882 */ /* 0x000fe20000000000 */
[----:B------:R-:W-:Y:S01]  /*87b0*/  UMOV UR5, 0x3f3c71c7 ;  /* 0x3f3c71c700057882 */ /* 0x000fe20000000000 */
[----:B------:R-:W-:-:S05]  /*87c0*/  DFMA R16, R4, -R10, R16 ;  /* 0x8000000a0410722b */ /* 0x000fca0000000010 */
[----:B------:R-:W-:Y:S01]  /*87d0*/  DFMA R8, R14, R8, UR4 ;  /* 0x000000040e087e2b */ /* 0x000fe20008000008 */
[----:B------:R-:W-:Y:S01]  /*87e0*/  UMOV UR4, 0x9242b910 ;  /* 0x9242b91000047882 */ /* 0x000fe20000000000 */
[----:B------:R-:W-:Y:S01]  /*87f0*/  UMOV UR5, 0x3f624924 ;  /* 0x3f62492400057882 */ /* 0x000fe20000000000 */
[----:B------:R-:W-:-:S05]  /*8800*/  DMUL R16, R12, R16 ;  /* 0x000000100c107228 */ /* 0x000fca0000000000 */
[----:B------:R-:W-:Y:S01]  /*8810*/  DFMA R8, R14, R8, UR4 ;  /* 0x000000040e087e2b */ /* 0x000fe20008000008 */
[----:B------:R-:W-:Y:S01]  /*8820*/  UMOV UR4, 0x99999dfb ;  /* 0x99999dfb00047882 */ /* 0x000fe20000000000 */
[----:B------:R-:W-:-:S03]  /*8830*/  UMOV UR5, 0x3f899999 ;  /* 0x3f89999900057882 */ /* 0x000fc60000000000 */
[----:B------:R-:W-:Y:S01]  /*8840*/  VIADD R13, R17, 0x100000 ;  /* 0x00100000110d7836 */ /* 0x000fe20000000000 */
[----:B------:R-:W-:Y:S02]  /*8850*/  MOV R12, R16 ;  /* 0x00000010000c7202 */ /* 0x000fe40000000f00 */
[----:B------:R-:W-:Y:S01]  /*8860*/  DFMA R8, R14, R8, UR4 ;  /* 0x000000040e087e2b */ /* 0x000fe20008000008 */
[----:B------:R-:W-:Y:S01]  /*8870*/  UMOV UR4, 0x55555555 ;  /* 0x5555555500047882 */ /* 0x000fe20000000000 */
[----:B------:R-:W-:-:S06]  /*8880*/  UMOV UR5, 0x3fb55555 ;  /* 0x3fb5555500057882 */ /* 0x000fcc0000000000 */
[----:B------:R-:W-:-:S08]  /*8890*/  DFMA R18, R14, R8, UR4 ;  /* 0x000000040e127e2b */ /* 0x000fd00008000008 */
[----:B------:R-:W-:Y:S01]  /*88a0*/  DADD R22, -R18, UR4 ;  /* 0x0000000412167e29 */ /* 0x000fe20008000100 */
[----:B------:R-:W-:Y:S01]  /*88b0*/  UMOV UR4, 0xb9e7b0 ;  /* 0x00b9e7b000047882 */ /* 0x000fe20000000000 */
[----:B------:R-:W-:-:S06]  /*88c0*/  UMOV UR5, 0x3c46a4cb ;  /* 0x3c46a4cb00057882 */ /* 0x000fcc0000000000 */
[----:B------:R-:W-:Y:S02]  /*88d0*/  DFMA R22, R14, R8, R22 ;  /* 0x000000080e16722b */ /* 0x000fe40000000016 */
[C---:B------:R-:W-:Y:S02]  /*88e0*/  DMUL R14, R10.reuse, R24 ;  /* 0x000000180a0e7228 */ /* 0x040fe40000000000 */
[----:B------:R-:W-:-:S04]  /*88f0*/  DFMA R8, R10, R10, -R24 ;  /* 0x0000000a0a08722b */ /* 0x000fc80000000818 */
[----:B------:R-:W-:Y:S01]  /*8900*/  DADD R22, R22, -UR4 ;  /* 0x8000000416167e29 */ /* 0x000fe20008000000 */
[----:B------:R-:W-:Y:S01]  /*8910*/  UMOV UR4, 0x80000000 ;  /* 0x8000000000047882 */ /* 0x000fe20000000000 */
[C---:B------:R-:W-:Y:S01]  /*8920*/  DFMA R26, R10.reuse, R24, -R14 ;  /* 0x000000180a1a722b */ /* 0x040fe2000000080e */
[----:B------:R-:W-:Y:S01]  /*8930*/  UMOV UR5, 0x43300000 ;  /* 0x4330000000057882 */ /* 0x000fe20000000000 */
[----:B------:R-:W-:-:S04]  /*8940*/  DFMA R8, R10, R12, R8 ;  /* 0x0000000c0a08722b */ /* 0x000fc80000000008 */
[----:B------:R-:W-:Y:S02]  /*8950*/  DADD R4, R18, R22 ;  /* 0x0000000012047229 */ /* 0x000fe40000000016 */
[----:B------:R-:W-:-:S06]  /*8960*/  DFMA R26, R16, R24, R26 ;  /* 0x00000018101a722b */ /* 0x000fcc000000001a */
[----:B------:R-:W-:Y:S02]  /*8970*/  DMUL R12, R4, R14 ;  /* 0x0000000e040c7228 */ /* 0x000fe40000000000 */
[----:B------:R-:W-:Y:S02]  /*8980*/  DFMA R8, R10, R8, R26 ;  /* 0x000000080a08722b */ /* 0x000fe4000000001a */
[----:B------:R-:W-:-:S04]  /*8990*/  DADD R18, R18, -R4 ;  /* 0x0000000012127229 */ /* 0x000fc80000000804 */
[----:B------:R-:W-:-:S04]  /*89a0*/  DFMA R24, R4, R14, -R12 ;  /* 0x0000000e0418722b */ /* 0x000fc8000000080c */
[----:B------:R-:W-:-:S04]  /*89b0*/  DADD R18, R22, R18 ;  /* 0x0000000016127229 */ /* 0x000fc80000000012 */
[----:B------:R-:W-:-:S08]  /*89c0*/  DFMA R8, R4, R8, R24 ;  /* 0x000000080408722b */ /* 0x000fd00000000018 */
[----:B------:R-:W-:-:S08]  /*89d0*/  DFMA R8, R18, R14, R8 ;  /* 0x0000000e1208722b */ /* 0x000fd00000000008 */
[----:B------:R-:W-:-:S08]  /*89e0*/  DADD R4, R12, R8 ;  /* 0x000000000c047229 */ /* 0x000fd00000000008 */
[--C-:B------:R-:W-:Y:S02]  /*89f0*/  DADD R14, R10, R4.reuse ;  /* 0x000000000a0e7229 */ /* 0x100fe40000000004 */
[----:B------:R-:W-:-:S06]  /*8a00*/  DADD R12, R12, -R4 ;  /* 0x000000000c0c7229 */ /* 0x000fcc0000000804 */
[----:B------:R-:W-:Y:S02]  /*8a10*/  DADD R10, R10, -R14 ;  /* 0x000000000a0a7229 */ /* 0x000fe4000000080e */
[----:B------:R-:W-:-:S06]  /*8a20*/  DADD R12, R8, R12 ;  /* 0x00000000080c7229 */ /* 0x000fcc000000000c */
[----:B------:R-:W-:Y:S02]  /*8a30*/  DADD R10, R4, R10 ;  /* 0x00000000040a7229 */ /* 0x000fe4000000000a */
[----:B------:R-:W-:Y:S01]  /*8a40*/  DADD R4, R2, -UR4 ;  /* 0x8000000402047e29 */ /* 0x000fe20008000000 */
[----:B------:R-:W-:Y:S01]  /*8a50*/  UMOV UR4, 0xfefa39ef ;  /* 0xfefa39ef00047882 */ /* 0x000fe20000000000 */
[----:B------:R-:W-:-:S04]  /*8a60*/  UMOV UR5, 0x3fe62e42 ;  /* 0x3fe62e4200057882 */ /* 0x000fc80000000000 */
[----:B------:R-:W-:-:S08]  /*8a70*/  DADD R10, R12, R10 ;  /* 0x000000000c0a7229 */ /* 0x000fd0000000000a */
[----:B------:R-:W-:-:S08]  /*8a80*/  DADD R10, R16, R10 ;  /* 0x00000000100a7229 */ /* 0x000fd0000000000a */
[----:B------:R-:W-:-:S08]  /*8a90*/  DADD R2, R14, R10 ;  /* 0x000000000e027229 */ /* 0x000fd0000000000a */
[--C-:B------:R-:W-:Y:S02]  /*8aa0*/  DFMA R8, R4, UR4, R2.reuse ;  /* 0x0000000404087c2b */ /* 0x100fe40008000002 */
[----:B------:R-:W-:-:S06]  /*8ab0*/  DADD R14, R14, -R2 ;  /* 0x000000000e0e7229 */ /* 0x000fcc0000000802 */
[----:B------:R-:W-:Y:S02]  /*8ac0*/  DFMA R12, R4, -UR4, R8 ;  /* 0x80000004040c7c2b */ /* 0x000fe40008000008 */
[----:B------:R-:W-:-:S06]  /*8ad0*/  DADD R14, R10, R14 ;  /* 0x000000000a0e7229 */ /* 0x000fcc000000000e */
[----:B------:R-:W-:-:S08]  /*8ae0*/  DADD R12, -R2, R12 ;  /* 0x00000000020c7229 */ /* 0x000fd0000000010c */
[----:B------:R-:W-:-:S08]  /*8af0*/  DADD R12, R14, -R12 ;  /* 0x000000000e0c7229 */ /* 0x000fd0000000080c */
[----:B------:R-:W-:-:S08]  /*8b00*/  DFMA R12, R4, UR6, R12 ;  /* 0x00000006040c7c2b */ /* 0x000fd0000800000c */
[----:B------:R-:W-:-:S08]  /*8b10*/  DADD R2, R8, R12 ;  /* 0x0000000008027229 */ /* 0x000fd0000000000c */
[----:B------:R-:W-:Y:S02]  /*8b20*/  DADD R8, R8, -R2 ;  /* 0x0000000008087229 */ /* 0x000fe40000000802 */
[----:B------:R-:W-:-:S06]  /*8b30*/  DMUL R4, R2, R6 ;  /* 0x0000000602047228 */ /* 0x000fcc0000000000 */
[----:B------:R-:W-:Y:S02]  /*8b40*/  DADD R8, R12, R8 ;  /* 0x000000000c087229 */ /* 0x000fe40000000008 */
[----:B------:R-:W-:-:S08]  /*8b50*/  DFMA R2, R2, R6, -R4 ;  /* 0x000000060202722b */ /* 0x000fd00000000804 */
[----:B------:R-:W-:Y:S01]  /*8b60*/  DFMA R2, R8, R6, R2 ;  /* 0x000000060802722b */ /* 0x000fe20000000002 */
[----:B------:R-:W-:Y:S01]  /*8b70*/  IMAD.MOV.U32 R6, RZ, RZ, 0x652b82fe ;  /* 0x652b82feff067424 */ /* 0x000fe200078e00ff */
[----:B------:R-:W-:-:S06]  /*8b80*/  MOV R7, 0x3ff71547 ;  /* 0x3ff7154700077802 */ /* 0x000fcc0000000f00 */
[----:B------:R-:W-:-:S08]  /*8b90*/  DADD R10, R4, R2 ;  /* 0x00000000040a7229 */ /* 0x000fd00000000002 */
[----:B------:R-:W-:Y:S02]  /*8ba0*/  DFMA R12, R10, R6, 6.75539944105574400000e+15 ;  /* 0x433800000a0c742b */ /* 0x000fe40000000006 */
[----:B------:R-:W-:Y:S01]  /*8bb0*/  FSETP.GEU.AND P0, PT, |R11|, 4.1917929649353027344, PT ;  /* 0x4086232b0b00780b */ /* 0x000fe20003f0e200 */
[----:B------:R-:W-:-:S05]  /*8bc0*/  DADD R4, R4, -R10 ;  /* 0x0000000004047229 */ /* 0x000fca000000080a */
[----:B------:R-:W-:-:S08]  /*8bd0*/  DADD R6, R12, -6.75539944105574400000e+15 ;  /* 0xc33800000c067429 */ /* 0x000fd00000000000 */
[----:B------:R-:W-:Y:S01]  /*8be0*/  DFMA R8, R6, -UR4, R10 ;  /* 0x8000000406087c2b */ /* 0x000fe2000800000a */
[----:B------:R-:W-:Y:S01]  /*8bf0*/  UMOV UR4, 0x3b39803f ;  /* 0x3b39803f00047882 */ /* 0x000fe20000000000 */
[----:B------:R-:W-:-:S06]  /*8c00*/  UMOV UR5, 0x3c7abc9e ;  /* 0x3c7abc9e00057882 */ /* 0x000fcc0000000000 */
[----:B------:R-:W-:Y:S01]  /*8c10*/  DFMA R8, R6, -UR4, R8 ;  /* 0x8000000406087c2b */ /* 0x000fe20008000008 */
[----:B------:R-:W-:Y:S01]  /*8c20*/  UMOV UR4, 0x69ce2bdf ;  /* 0x69ce2bdf00047882 */ /* 0x000fe20000000000 */
[----:B------:R-:W-:Y:S01]  /*8c30*/  IMAD.MOV.U32 R6, RZ, RZ, -0x35dec16 ;  /* 0xfca213eaff067424 */ /* 0x000fe200078e00ff */
[----:B------:R-:W-:Y:S01]  /*8c40*/  MOV R7, 0x3e928af3 ;  /* 0x3e928af300077802 */ /* 0x000fe20000000f00 */
[----:B------:R-:W-:-:S05]  /*8c50*/  UMOV UR5, 0x3e5ade15 ;  /* 0x3e5ade1500057882 */ /* 0x000fca0000000000 */
[----:B------:R-:W-:Y:S01]  /*8c60*/  DFMA R6, R8, UR4, R6 ;  /* 0x0000000408067c2b */ /* 0x000fe20008000006 */
        /* <DEDUP_REMOVED lines=24> */
[----:B------:R-:W-:-:S08]  /*8df0*/  DFMA R6, R8, R6, 1 ;  /* 0x3ff000000806742b */ /* 0x000fd00000000006 */
[----:B------:R-:W-:Y:S02]  /*8e00*/  DFMA R6, R8, R6, 1 ;  /* 0x3ff000000806742b */ /* 0x000fe40000000006 */
[----:B------:R-:W-:-:S08]  /*8e10*/  DADD R8, R2, R4 ;  /* 0x0000000002087229 */ /* 0x000fd00000000004 */
[----:B------:R-:W-:Y:S01]  /*8e20*/  IMAD R3, R12, 0x100000, R7 ;  /* 0x001000000c037824 */ /* 0x000fe200078e0207 */
[----:B------:R-:W-:Y:S01]  /*8e30*/  MOV R2, R6 ;  /* 0x0000000600027202 */ /* 0x000fe20000000f00 */
[----:B------:R-:W-:Y:S06]  /*8e40*/  @!P0 BRA `(.L_x_146) ;  /* 0x0000000000348947 */ /* 0x000fec0003800000 */
[----:B------:R-:W-:Y:S01]  /*8e50*/  FSETP.GEU.AND P1, PT, |R11|, 4.2275390625, PT ;  /* 0x408748000b00780b */ /* 0x000fe20003f2e200 */
[C---:B------:R-:W-:Y:S02]  /*8e60*/  DADD R2, R10.reuse, +INF ;  /* 0x7ff000000a027429 */ /* 0x040fe40000000000 */
[----:B------:R-:W-:-:S08]  /*8e70*/  DSETP.GEU.AND P0, PT, R10, RZ, PT ;  /* 0x000000ff0a00722a */ /* 0x000fd00003f0e000 */
[----:B------:R-:W-:Y:S02]  /*8e80*/  FSEL R2, R2, RZ, P0 ;  /* 0x000000ff02027208 */ /* 0x000fe40000000000 */
[----:B------:R-:W-:Y:S01]  /*8e90*/  @!P1 LEA.HI R0, R12, R12, RZ, 0x1 ;  /* 0x0000000c0c009211 */ /* 0x000fe200078f08ff */
[----:B------:R-:W-:Y:S01]  /*8ea0*/  @!P1 IMAD.MOV.U32 R4, RZ, RZ, R6 ;  /* 0x000000ffff049224 */ /* 0x000fe200078e0006 */
[----:B------:R-:W-:Y:S02]  /*8eb0*/  @!P1 MOV R6, RZ ;  /* 0x000000ff00069202 */ /* 0x000fe40000000f00 */
[----:B------:R-:W-:Y:S02]  /*8ec0*/  @!P1 SHF.R.S32.HI R5, RZ, 0x1, R0 ;  /* 0x00000001ff059819 */ /* 0x000fe40000011400 */
[----:B------:R-:W-:-:S03]  /*8ed0*/  FSEL R3, R3, RZ, P0 ;  /* 0x000000ff03037208 */ /* 0x000fc60000000000 */
[----:B------:R-:W-:Y:S01]  /*8ee0*/  @!P1 IMAD.IADD R12, R12, 0x1, -R5 ;  /* 0x000000010c0c9824 */ /* 0x000fe200078e0a05 */
[----:B------:R-:W-:-:S04]  /*8ef0*/  @!P1 LEA R5, R5, R7, 0x14 ;  /* 0x0000000705059211 */ /* 0x000fc800078ea0ff */
[----:B------:R-:W-:-:S06]  /*8f00*/  @!P1 LEA R7, R12, 0x3ff00000, 0x14 ;  /* 0x3ff000000c079811 */ /* 0x000fcc00078ea0ff */
[----:B------:R-:W-:-:S11]  /*8f10*/  @!P1 DMUL R2, R4, R6 ;  /* 0x0000000604029228 */ /* 0x000fd60000000000 */
.L_x_146:
[----:B------:R-:W-:Y:S05]  /*8f20*/  BSYNC.RECONVERGENT B0 ;  /* 0x0000000000007941 */ /* 0x000fea0003800200 */
.L_x_145:
[----:B------:R-:W-:Y:S01]  /*8f30*/  DFMA R4, R8, R2, R2 ;  /* 0x000000020804722b */ /* 0x000fe20000000002 */
[----:B------:R-:W2:Y:S01]  /*8f40*/  LDL R16, [R1+0x4] ;  /* 0x0000040001107983 */ /* 0x000ea20000100800 */
[----:B------:R-:W-:-:S03]  /*8f50*/  DSETP.NEU.AND P0, PT, |R2|, +INF , PT ;  /* 0x7ff000000200742a */ /* 0x000fc60003f0d200 */
[----:B------:R-:W2:Y:S04]  /*8f60*/  LDL R17, [R1+0x8] ;  /* 0x0000080001117983 */ /* 0x000ea80000100800 */
[----:B------:R-:W2:Y:S01]  /*8f70*/  LDL R18, [R1+0xc] ;  /* 0x00000c0001127983 */ /* 0x000ea20000100800 */
[----:B------:R-:W-:Y:S02]  /*8f80*/  FSEL R4, R2, R4, !P0 ;  /* 0x0000000402047208 */ /* 0x000fe40004000000 */
[----:B------:R-:W-:Y:S01]  /*8f90*/  FSEL R5, R3, R5, !P0 ;  /* 0x0000000503057208 */ /* 0x000fe20004000000 */
[----:B------:R-:W2:Y:S04]  /*8fa0*/  LDL R2, [R1] ;  /* 0x0000000001027983 */ /* 0x000ea80000100800 */
[----:B------:R-:W2:Y:S04]  /*8fb0*/  LDL R19, [R1+0x10] ;  /* 0x0000100001137983 */ /* 0x000ea80000100800 */
[----:B------:R-:W2:Y:S04]  /*8fc0*/  LDL R22, [R1+0x14] ;  /* 0x0000140001167983 */ /* 0x000ea80000100800 */
[----:B------:R-:W2:Y:S04]  /*8fd0*/  LDL R23, [R1+0x18] ;  /* 0x0000180001177983 */ /* 0x000ea80000100800 */
        /* <DEDUP_REMOVED lines=8> */
        .type           $_Z13kernel_render4vec3S_iidP6uchar4S1_iiP4trigP5Lightii$__internal_trig_reduction_slowpathd,@function
        .size           $_Z13kernel_render4vec3S_iidP6uchar4S1_iiP4trigP5Lightii$__internal_trig_reduction_slowpathd,(.L_x_201 - $_Z13kernel_render4vec3S_iidP6uchar4S1_iiP4trigP5Lightii$__internal_trig_reduction_slowpathd)
$_Z13kernel_render4vec3S_iidP6uchar4S1_iiP4trigP5Lightii$__internal_trig_reduction_slowpathd:
[--C-:B------:R-:W-:Y:S01]  /*9060*/  SHF.R.U32.HI R12, RZ, 0x14, R8.reuse ;  /* 0x00000014ff0c7819 */ /* 0x100fe20000011608 */
[----:B------:R-:W-:Y:S01]  /*9070*/  HFMA2 R0, -RZ, RZ, 0, 0 ;  /* 0x00000000ff007431 */ /* 0x000fe200000001ff */
[----:B------:R-:W-:Y:S01]  /*9080*/  MOV R4, R2 ;  /* 0x0000000200047202 */ /* 0x000fe20000000f00 */
[----:B------:R-:W-:Y:S01]  /*9090*/  IMAD.MOV.U32 R5, RZ, RZ, R8 ;  /* 0x000000ffff057224 */ /* 0x000fe200078e0008 */
[----:B------:R-:W-:-:S04]  /*90a0*/  LOP3.LUT R3, R12, 0x7ff, RZ, 0xc0, !PT ;  /* 0x000007ff0c037812 */ /* 0x000fc800078ec0ff */
[----:B------:R-:W-:-:S13]  /*90b0*/  ISETP.NE.AND P0, PT, R3, 0x7ff, PT ;  /* 0x000007ff0300780c */ /* 0x000fda0003f05270 */
[----:B------:R-:W-:Y:S05]  /*90c0*/  @!P0 BRA `(.L_x_147) ;  /* 0x0000000800488947 */ /* 0x000fea0003800000 */
[----:B------:R-:W-:Y:S01]  /*90d0*/  VIADD R0, R3, 0xfffffc00 ;  /* 0xfffffc0003007836 */ /* 0x000fe20000000000 */
[----:B------:R-:W-:Y:S01]  /*90e0*/  BSSY.RECONVERGENT B2, `(.L_x_148) ;  /* 0x000002f000027945 */ /* 0x000fe20003800200 */
[----:B------:R-:W-:Y:S02]  /*90f0*/  IADD3 R11, PT, PT, R1, 0x18, RZ ;  /* 0x00000018010b7810 */ /* 0x000fe40007ffe0ff */
[----:B------:R-:W-:Y:S02]  /*9100*/  CS2R R16, SRZ ;  /* 0x0000000000107805 */ /* 0x000fe4000001ff00 */
[----:B------:R-:W-:Y:S02]  /*9110*/  SHF.R.U32.HI R15, RZ, 0x6, R0 ;  /* 0x00000006ff0f7819 */ /* 0x000fe40000011600 */
[----:B------:R-:W-:Y:S02]  /*9120*/  ISETP.GE.U32.AND P0, PT, R0, 0x80, PT ;  /* 0x000000800000780c */ /* 0x000fe40003f06070 */
[----:B------:R-:W-:-:S02]  /*9130*/  IADD3 R0, PT, PT, -R15, 0x13, RZ ;  /* 0x000000130f007810 */ /* 0x000fc40007ffe1ff */
[----:B------:R-:W-:Y:S02]  /*9140*/  IADD3 R2, PT, PT, -R15, 0xf, RZ ;  /* 0x0000000f0f027810 */ /* 0x000fe40007ffe1ff */
[----:B------:R-:W-:-:S04]  /*9150*/  SEL R14, R0, 0x12, P0 ;  /* 0x00000012000e7807 */ /* 0x000fc80000000000 */
[----:B------:R-:W-:-:S13]  /*9160*/  ISETP.GE.AND P0, PT, R2, R14, PT ;  /* 0x0000000e0200720c */ /* 0x000fda0003f06270 */
[----:B------:R-:W-:Y:S05]  /*9170*/  @P0 BRA `(.L_x_149) ;  /* 0x0000000000940947 */ /* 0x000fea0003800000 */
[----:B------:R-:W0:Y:S01]  /*9180*/  LDC.64 R20, c[0x0][0x358] ;  /* 0x0000d600ff147b82 */ /* 0x000e220000000a00 */
[C---:B------:R-:W-:Y:S01]  /*9190*/  SHF.L.U64.HI R3, R4.reuse, 0xb, R5 ;  /* 0x0000000b04037819 */ /* 0x040fe20000010205 */
[----:B------:R-:W-:Y:S01]  /*91a0*/  BSSY.RECONVERGENT B3, `(.L_x_150) ;  /* 0x0000021000037945 */ /* 0x000fe20003800200 */
[----:B------:R-:W-:Y:S01]  /*91b0*/  IMAD.SHL.U32 R13, R4, 0x800, RZ ;  /* 0x00000800040d7824 */ /* 0x000fe200078e00ff */
[----:B------:R-:W-:Y:S01]  /*91c0*/  MOV R7, R2 ;  /* 0x0000000200077202 */ /* 0x000fe20000000f00 */
[----:B------:R-:W-:Y:S01]  /*91d0*/  IMAD.MOV.U32 R6, RZ, RZ, RZ ;  /* 0x000000ffff067224 */ /* 0x000fe200078e00ff */
[----:B------:R-:W-:Y:S02]  /*91e0*/  IADD3 R0, PT, PT, RZ, -R15, -R14 ;  /* 0x8000000fff007210 */ /* 0x000fe40007ffe80e */
[----:B------:R-:W-:Y:S02]  /*91f0*/  CS2R R16, SRZ ;  /* 0x0000000000107805 */ /* 0x000fe4000001ff00 */
[----:B------:R-:W-:-:S07]  /*9200*/  LOP3.LUT R19, R3, 0x80000000, RZ, 0xfc, !PT ;  /* 0x8000000003137812 */ /* 0x000fce00078efcff */
.L_x_151:
[----:B------:R-:W1:Y:S01]  /*9210*/  LDC.64 R2, c[0x4][RZ] ;  /* 0x01000000ff027b82 */ /* 0x000e620000000a00 */
[----:B0-----:R-:W-:Y:S02]  /*9220*/  R2UR UR4, R20 ;  /* 0x00000000140472ca */ /* 0x001fe400000e0000 */
[----:B------:R-:W-:Y:S01]  /*9230*/  R2UR UR5, R21 ;  /* 0x00000000150572ca */ /* 0x000fe200000e0000 */
[----:B-1----:R-:W-:-:S12]  /*9240*/  IMAD.WIDE R2, R7, 0x8, R2 ;  /* 0x0000000807027825 */ /* 0x002fd800078e0202 */
[----:B------:R-:W2:Y:S01]  /*9250*/  LDG.E.64.CONSTANT R2, desc[UR4][R2.64] ;  /* 0x0000000402027981 */ /* 0x000ea2000c1e9b00 */
[----:B------:R-:W-:Y:S02]  /*9260*/  IADD3 R0, PT, PT, R0, 0x1, RZ ;  /* 0x0000000100007810 */ /* 0x000fe40007ffe0ff */
[----:B------:R-:W-:Y:S01]  /*9270*/  IADD3 R7, PT, PT, R7, 0x1, RZ ;  /* 0x0000000107077810 */ /* 0x000fe20007ffe0ff */
[----:B--2---:R-:W-:-:S04]  /*9280*/  IMAD.WIDE.U32 R4, P2, R2, R13, R16 ;  /* 0x0000000d02047225 */ /* 0x004fc80007840010 */
[----:B------:R-:W-:Y:S02]  /*9290*/  IMAD R9, R2, R19, RZ ;  /* 0x0000001302097224 */ /* 0x000fe400078e02ff */
[CC--:B------:R-:W-:Y:S02]  /*92a0*/  IMAD R16, R3.reuse, R13.reuse, RZ ;  /* 0x0000000d03107224 */ /* 0x0c0fe400078e02ff */
[----:B------:R-:W-:Y:S01]  /*92b0*/  IMAD.HI.U32 R17, R3, R13, RZ ;  /* 0x0000000d03117227 */ /* 0x000fe200078e00ff */
[----:B------:R-:W-:Y:S02]  /*92c0*/  IADD3 R5, P0, PT, R9, R5, RZ ;  /* 0x0000000509057210 */ /* 0x000fe40007f1e0ff */
[----:B------:R-:W-:Y:S01]  /*92d0*/  LEA R9, R6, R11, 0x3 ;  /* 0x0000000b06097211 */ /* 0x000fe200078e18ff */
[----:B------:R-:W-:Y:S01]  /*92e0*/  IMAD.HI.U32 R18, R3, R19, RZ ;  /* 0x0000001303127227 */ /* 0x000fe200078e00ff */
[----:B------:R-:W-:-:S03]  /*92f0*/  IADD3 R5, P1, PT, R16, R5, RZ ;  /* 0x0000000510057210 */ /* 0x000fc60007f3e0ff */
[-C--:B------:R-:W-:Y:S02]  /*9300*/  IMAD.HI.U32 R16, R2, R19.reuse, RZ ;  /* 0x0000001302107227 */ /* 0x080fe400078e00ff */
[----:B------:R1:W-:Y:S02]  /*9310*/  STL.64 [R9], R4 ;  /* 0x0000000409007387 */ /* 0x0003e40000100a00 */
[----:B------:R-:W-:Y:S02]  /*9320*/  IMAD.X R2, RZ, RZ, R16, P2 ;  /* 0x000000ffff027224 */ /* 0x000fe400010e0610 */
[----:B------:R-:W-:Y:S02]  /*9330*/  IMAD R3, R3, R19, RZ ;  /* 0x0000001303037224 */ /* 0x000fe400078e02ff */
[----:B------:R-:W-:Y:S01]  /*9340*/  VIADD R6, R6, 0x1 ;  /* 0x0000000106067836 */ /* 0x000fe20000000000 */
[----:B------:R-:W-:-:S04]  /*9350*/  IADD3.X R2, P0, PT, R17, R2, RZ, P0, !PT ;  /* 0x0000000211027210 */ /* 0x000fc8000071e4ff */
[----:B------:R-:W-:Y:S01]  /*9360*/  IADD3.X R16, P1, PT, R3, R2, RZ, P1, !PT ;  /* 0x0000000203107210 */ /* 0x000fe20000f3e4ff */
[----:B------:R-:W-:Y:S01]  /*9370*/  IMAD.X R2, RZ, RZ, R18, P0 ;  /* 0x000000ffff027224 */ /* 0x000fe200000e0612 */
[----:B------:R-:W-:-:S04]  /*9380*/  ISETP.NE.AND P0, PT, R0, -0xf, PT ;  /* 0xfffffff10000780c */ /* 0x000fc80003f05270 */
[----:B------:R-:W-:-:S09]  /*9390*/  IADD3.X R17, PT, PT, RZ, R2, RZ, P1, !PT ;  /* 0x00000002ff117210 */ /* 0x000fd20000ffe4ff */
[----:B-1----:R-:W-:Y:S05]  /*93a0*/  @P0 BRA `(.L_x_151) ;  /* 0xfffffffc00980947 */ /* 0x002fea000383ffff */
[----:B------:R-:W-:Y:S05]  /*93b0*/  BSYNC.RECONVERGENT B3 ;  /* 0x0000000000037941 */ /* 0x000fea0003800200 */
.L_x_150:
[----:B------:R-:W-:-:S07]  /*93c0*/  IMAD.MOV.U32 R2, RZ, RZ, R14 ;  /* 0x000000ffff027224 */ /* 0x000fce00078e000e */
.L_x_149:
[----:B------:R-:W-:Y:S05]  /*93d0*/  BSYNC.RECONVERGENT B2 ;  /* 0x0000000000027941 */ /* 0x000fea0003800200 */
.L_x_148:
[----:B------:R-:W-:Y:S02]  /*93e0*/  LOP3.LUT P0, R21, R12, 0x3f, RZ, 0xc0, !PT ;  /* 0x0000003f0c157812 */ /* 0x000fe4000780c0ff */
[----:B------:R-:W-:-:S05]  /*93f0*/  IADD3 R2, PT, PT, R15, R2, RZ ;  /* 0x000000020f027210 */ /* 0x000fca0007ffe0ff */
[----:B------:R-:W-:-:S05]  /*9400*/  IMAD.U32 R19, R2, 0x8, R11 ;  /* 0x0000000802137824 */ /* 0x000fca00078e000b */
[----:B------:R0:W-:Y:S04]  /*9410*/  STL.64 [R19+-0x78], R16 ;  /* 0xffff881013007387 */ /* 0x0001e80000100a00 */
[----:B------:R-:W2:Y:S04]  /*9420*/  @P0 LDL.64 R4, [R1+0x20] ;  /* 0x0000200001040983 */ /* 0x000ea80000100a00 */
[----:B------:R-:W3:Y:S04]  /*9430*/  LDL.64 R14, [R1+0x28] ;  /* 0x00002800010e7983 */ /* 0x000ee80000100a00 */
[----:B------:R-:W4:Y:S01]  /*9440*/  LDL.64 R12, [R1+0x30] ;  /* 0x00003000010c7983 */ /* 0x000f220000100a00 */
[----:B------:R-:W-:Y:S01]  /*9450*/  @P0 LOP3.LUT R0, R21, 0x3f, RZ, 0x3c, !PT ;  /* 0x0000003f15000812 */ /* 0x000fe200078e3cff */
[----:B------:R-:W-:Y:S01]  /*9460*/  BSSY.RECONVERGENT B2, `(.L_x_152) ;  /* 0x0000034000027945 */ /* 0x000fe20003800200 */
[----:B--2---:R-:W-:-:S02]  /*9470*/  @P0 SHF.R.U64 R3, R4, 0x1, R5 ;  /* 0x0000000104030819 */ /* 0x004fc40000001205 */
[----:B------:R-:W-:Y:S02]  /*9480*/  @P0 SHF.R.U32.HI R5, RZ, 0x1, R5 ;  /* 0x00000001ff050819 */ /* 0x000fe40000011605 */
[--C-:B---3--:R-:W-:Y:S02]  /*9490*/  @P0 SHF.R.U32.HI R11, RZ, 0x1, R15.reuse ;  /* 0x00000001ff0b0819 */ /* 0x108fe4000001160f */
[C---:B------:R-:W-:Y:S02]  /*94a0*/  @P0 SHF.R.U64 R9, R14.reuse, 0x1, R15 ;  /* 0x000000010e090819 */ /* 0x040fe4000000120f */
[----:B------:R-:W-:Y:S02]  /*94b0*/  @P0 SHF.R.U64 R2, R3, R0, R5 ;  /* 0x0000000003020219 */ /* 0x000fe40000001205 */
[CC--:B------:R-:W-:Y:S02]  /*94c0*/  @P0 SHF.L.U64.HI R4, R14.reuse, R21.reuse, R15 ;  /* 0x000000150e040219 */ /* 0x0c0fe4000001020f */
[----:B------:R-:W-:-:S02]  /*94d0*/  @P0 SHF.L.U32 R7, R14, R21, RZ ;  /* 0x000000150e070219 */ /* 0x000fc400000006ff */
[-C--:B------:R-:W-:Y:S02]  /*94e0*/  @P0 SHF.R.U32.HI R3, RZ, R0.reuse, R5 ;  /* 0x00000000ff030219 */ /* 0x080fe40000011605 */
[----:B----4-:R-:W-:Y:S02]  /*94f0*/  @P0 SHF.L.U32 R5, R12, R21, RZ ;  /* 0x000000150c050219 */ /* 0x010fe400000006ff */
[----:B------:R-:W-:Y:S02]  /*9500*/  @P0 SHF.R.U64 R6, R9, R0, R11 ;  /* 0x0000000009060219 */ /* 0x000fe4000000120b */
[----:B------:R-:W-:Y:S02]  /*9510*/  @P0 LOP3.LUT R14, R7, R2, RZ, 0xfc, !PT ;  /* 0x00000002070e0212 */ /* 0x000fe400078efcff */
[----:B------:R-:W-:Y:S02]  /*9520*/  @P0 LOP3.LUT R15, R4, R3, RZ, 0xfc, !PT ;  /* 0x00000003040f0212 */ /* 0x000fe400078efcff */
[----:B------:R-:W-:-:S02]  /*9530*/  @P0 SHF.L.U64.HI R3, R12, R21, R13 ;  /* 0x000000150c030219 */ /* 0x000fc4000001020d */
[----:B------:R-:W-:Y:S02]  /*9540*/  @P0 LOP3.LUT R12, R5, R6, RZ, 0xfc, !PT ;  /* 0x00000006050c0212 */ /* 0x000fe400078efcff */
[----:B------:R-:W-:Y:S02]  /*9550*/  @P0 SHF.R.U32.HI R0, RZ, R0, R11 ;  /* 0x00000000ff000219 */ /* 0x000fe4000001160b */
[C---:B------:R-:W-:Y:S02]  /*9560*/  SHF.L.U32 R6, R14.reuse, 0x2, RZ ;  /* 0x000000020e067819 */ /* 0x040fe400000006ff */
[----:B------:R-:W-:Y:S02]  /*9570*/  SHF.L.U64.HI R9, R14, 0x2, R15 ;  /* 0x000000020e097819 */ /* 0x000fe4000001020f */
[----:B------:R-:W-:Y:S02]  /*9580*/  @P0 LOP3.LUT R13, R3, R0, RZ, 0xfc, !PT ;  /* 0x00000000030d0212 */ /* 0x000fe400078efcff */
[----:B------:R-:W-:-:S02]  /*9590*/  SHF.L.W.U32.HI R15, R15, 0x2, R12 ;  /* 0x000000020f0f7819 */ /* 0x000fc40000010e0c */
[----:B------:R-:W-:Y:S02]  /*95a0*/  IADD3 RZ, P0, PT, RZ, -R6, RZ ;  /* 0x80000006ffff7210 */ /* 0x000fe40007f1e0ff */
[----:B------:R-:W-:Y:S02]  /*95b0*/  LOP3.LUT R2, RZ, R9, RZ, 0x33, !PT ;  /* 0x00000009ff027212 */ /* 0x000fe400078e33ff */
[----:B------:R-:W-:Y:S02]  /*95c0*/  SHF.L.W.U32.HI R0, R12, 0x2, R13 ;  /* 0x000000020c007819 */ /* 0x000fe40000010e0d */
[----:B------:R-:W-:Y:S02]  /*95d0*/  LOP3.LUT R3, RZ, R15, RZ, 0x33, !PT ;  /* 0x0000000fff037212 */ /* 0x000fe400078e33ff */
[----:B------:R-:W-:Y:S02]  /*95e0*/  IADD3.X R2, P0, PT, RZ, R2, RZ, P0, !PT ;  /* 0x00000002ff027210 */ /* 0x000fe4000071e4ff */
[----:B------:R-:W-:-:S02]  /*95f0*/  LOP3.LUT R5, RZ, R0, RZ, 0x33, !PT ;  /* 0x00000000ff057212 */ /* 0x000fc400078e33ff */
[----:B------:R-:W-:Y:S02]  /*9600*/  IADD3.X R4, P1, PT, RZ, R3, RZ, P0, !PT ;  /* 0x00000003ff047210 */ /* 0x000fe4000073e4ff */
[----:B------:R-:W-:-:S03]  /*9610*/  ISETP.GT.U32.AND P2, PT, R15, -0x1, PT ;  /* 0xffffffff0f00780c */ /* 0x000fc60003f44070 */
[----:B------:R-:W-:Y:S01]  /*9620*/  IMAD.X R5, RZ, RZ, R5, P1 ;  /* 0x000000ffff057224 */ /* 0x000fe200008e0605 */
[----:B------:R-:W-:-:S04]  /*9630*/  ISETP.GT.AND.EX P0, PT, R0, -0x1, PT, P2 ;  /* 0xffffffff0000780c */ /* 0x000fc80003f04320 */
[----:B------:R-:W-:Y:S02]  /*9640*/  SEL R12, R0, R5, P0 ;  /* 0x00000005000c7207 */ /* 0x000fe40000000000 */
[----:B------:R-:W-:Y:S02]  /*9650*/  SEL R7, R15, R4, P0 ;  /* 0x000000040f077207 */ /* 0x000fe40000000000 */
[----:B------:R-:W-:Y:S02]  /*9660*/  ISETP.NE.U32.AND P1, PT, R12, RZ, PT ;  /* 0x000000ff0c00720c */ /* 0x000fe40003f25070 */
[----:B------:R-:W-:Y:S02]  /*9670*/  SEL R9, R9, R2, P0 ;  /* 0x0000000209097207 */ /* 0x000fe40000000000 */
[----:B------:R-:W-:Y:S01]  /*9680*/  SEL R3, R7, R12, !P1 ;  /* 0x0000000c07037207 */ /* 0x000fe20004800000 */
[----:B------:R-:W-:-:S05]  /*9690*/  @!P0 IMAD.MOV R6, RZ, RZ, -R6 ;  /* 0x000000ffff068224 */ /* 0x000fca00078e0a06 */
[----:B------:R-:W1:Y:S02]  /*96a0*/  FLO.U32 R3, R3 ;  /* 0x0000000300037300 */ /* 0x000e6400000e0000 */
[C---:B-1----:R-:W-:Y:S02]  /*96b0*/  IADD3 R4, PT, PT, -R3.reuse, 0x1f, RZ ;  /* 0x0000001f03047810 */ /* 0x042fe40007ffe1ff */
[----:B------:R-:W-:Y:S02]  /*96c0*/  IADD3 R5, PT, PT, -R3, 0x3f, RZ ;  /* 0x0000003f03057810 */ /* 0x000fe40007ffe1ff */
[----:B------:R-:W-:-:S04]  /*96d0*/  @P1 IADD3 R5, PT, PT, R4, RZ, RZ ;  /* 0x000000ff04051210 */ /* 0x000fc80007ffe0ff */
[----:B------:R-:W-:-:S13]  /*96e0*/  ISETP.NE.AND P1, PT, R5, RZ, PT ;  /* 0x000000ff0500720c */ /* 0x000fda0003f25270 */
[----:B0-----:R-:W-:Y:S05]  /*96f0*/  @!P1 BRA `(.L_x_153) ;  /* 0x0000000000289947 */ /* 0x001fea0003800000 */
[C---:B------:R-:W-:Y:S02]  /*9700*/  LOP3.LUT R2, R5.reuse, 0x3f, RZ, 0xc0, !PT ;  /* 0x0000003f05027812 */ /* 0x040fe400078ec0ff */
[--C-:B------:R-:W-:Y:S02]  /*9710*/  SHF.R.U64 R4, R6, 0x1, R9.reuse ;  /* 0x0000000106047819 */ /* 0x100fe40000001209 */
[----:B------:R-:W-:Y:S02]  /*9720*/  SHF.R.U32.HI R6, RZ, 0x1, R9 ;  /* 0x00000001ff067819 */ /* 0x000fe40000011609 */
[----:B------:R-:W-:Y:S02]  /*9730*/  LOP3.LUT R3, R5, 0x3f, RZ, 0xc, !PT ;  /* 0x0000003f05037812 */ /* 0x000fe400078e0cff */
[CC--:B------:R-:W-:Y:S02]  /*9740*/  SHF.L.U64.HI R12, R7.reuse, R2.reuse, R12 ;  /* 0x00000002070c7219 */ /* 0x0c0fe4000001020c */
[----:B------:R-:W-:-:S02]  /*9750*/  SHF.L.U32 R7, R7, R2, RZ ;  /* 0x0000000207077219 */ /* 0x000fc400000006ff */
[-CC-:B------:R-:W-:Y:S02]  /*9760*/  SHF.R.U64 R2, R4, R3.reuse, R6.reuse ;  /* 0x0000000304027219 */ /* 0x180fe40000001206 */
[----:B------:R-:W-:Y:S02]  /*9770*/  SHF.R.U32.HI R3, RZ, R3, R6 ;  /* 0x00000003ff037219 */ /* 0x000fe40000011606 */
[----:B------:R-:W-:Y:S02]  /*9780*/  LOP3.LUT R7, R7, R2, RZ, 0xfc, !PT ;  /* 0x0000000207077212 */ /* 0x000fe400078efcff */
[----:B------:R-:W-:-:S07]  /*9790*/  LOP3.LUT R12, R12, R3, RZ, 0xfc, !PT ;  /* 0x000000030c0c7212 */ /* 0x000fce00078efcff */
.L_x_153:
[----:B------:R-:W-:Y:S05]  /*97a0*/  BSYNC.RECONVERGENT B2 ;  /* 0x0000000000027941 */ /* 0x000fea0003800200 */
.L_x_152:
[----:B------:R-:W-:Y:S01]  /*97b0*/  IMAD.WIDE.U32 R14, R7, 0x2168c235, RZ ;  /* 0x2168c235070e7825 */ /* 0x000fe200078e00ff */
[----:B------:R-:W-:-:S03]  /*97c0*/  SHF.R.U32.HI R13, RZ, 0x1e, R13 ;  /* 0x0000001eff0d7819 */ /* 0x000fc6000001160d */
[----:B------:R-:W-:Y:S01]  /*97d0*/  IMAD.MOV.U32 R3, RZ, RZ, RZ ;  /* 0x000000ffff037224 */ /* 0x000fe200078e00ff */
[----:B------:R-:W-:Y:S01]  /*97e0*/  MOV R2, R15 ;  /* 0x0000000f00027202 */ /* 0x000fe20000000f00 */
[----:B------:R-:W-:Y:S01]  /*97f0*/  IMAD.HI.U32 R4, R12, -0x36f0255e, RZ ;  /* 0xc90fdaa20c047827 */ /* 0x000fe200078e00ff */
[----:B------:R-:W-:Y:S02]  /*9800*/  IADD3 RZ, P1, PT, R14, R14, RZ ;  /* 0x0000000e0eff7210 */ /* 0x000fe40007f3e0ff */
[----:B------:R-:W-:Y:S01]  /*9810*/  LEA.HI R0, R0, R13, RZ, 0x1 ;  /* 0x0000000d00007211 */ /* 0x000fe200078f08ff */
[----:B------:R-:W-:-:S04]  /*9820*/  IMAD.WIDE.U32 R2, R7, -0x36f0255e, R2 ;  /* 0xc90fdaa207027825 */ /* 0x000fc800078e0002 */
[C---:B------:R-:W-:Y:S02]  /*9830*/  IMAD R7, R12.reuse, -0x36f0255e, RZ ;  /* 0xc90fdaa20c077824 */ /* 0x040fe400078e02ff */
[----:B------:R-:W-:-:S05]  /*9840*/  IMAD.WIDE.U32 R2, P2, R12, 0x2168c235, R2 ;  /* 0x2168c2350c027825 */ /* 0x000fca0007840002 */
[----:B------:R-:W-:Y:S02]  /*9850*/  IADD3.X R4, PT, PT, R4, RZ, RZ, P2, !PT ;  /* 0x000000ff04047210 */ /* 0x000fe400017fe4ff */
[----:B------:R-:W-:Y:S02]  /*9860*/  IADD3 R3, P2, PT, R7, R3, RZ ;  /* 0x0000000307037210 */ /* 0x000fe40007f5e0ff */
[----:B------:R-:W-:Y:S02]  /*9870*/  IADD3.X RZ, P1, PT, R2, R2, RZ, P1, !PT ;  /* 0x0000000202ff7210 */ /* 0x000fe40000f3e4ff */
[C---:B------:R-:W-:Y:S01]  /*9880*/  ISETP.GT.U32.AND P3, PT, R3.reuse, RZ, PT ;  /* 0x000000ff0300720c */ /* 0x040fe20003f64070 */
[----:B------:R-:W-:Y:S01]  /*9890*/  IMAD.X R4, RZ, RZ, R4, P2 ;  /* 0x000000ffff047224 */ /* 0x000fe200010e0604 */
[----:B------:R-:W-:-:S04]  /*98a0*/  IADD3.X R2, P2, PT, R3, R3, RZ, P1, !PT ;  /* 0x0000000303027210 */ /* 0x000fc80000f5e4ff */
[C---:B------:R-:W-:Y:S02]  /*98b0*/  ISETP.GT.AND.EX P1, PT, R4.reuse, RZ, PT, P3 ;  /* 0x000000ff0400720c */ /* 0x040fe40003f24330 */
[-C--:B------:R-:W-:Y:S02]  /*98c0*/  IADD3.X R7, PT, PT, R4, R4.reuse, RZ, P2, !PT ;  /* 0x0000000404077210 */ /* 0x080fe400017fe4ff */
[----:B------:R-:W-:Y:S02]  /*98d0*/  SEL R2, R2, R3, P1 ;  /* 0x0000000302027207 */ /* 0x000fe40000800000 */
[----:B------:R-:W-:Y:S02]  /*98e0*/  SEL R7, R7, R4, P1 ;  /* 0x0000000407077207 */ /* 0x000fe40000800000 */
[----:B------:R-:W-:Y:S02]  /*98f0*/  IADD3 R4, P2, PT, R2, 0x1, RZ ;  /* 0x0000000102047810 */ /* 0x000fe40007f5e0ff */
[----:B------:R-:W-:-:S02]  /*9900*/  SEL R6, RZ, 0xffffffff, !P1 ;  /* 0xffffffffff067807 */ /* 0x000fc40004800000 */
[----:B------:R-:W-:Y:S01]  /*9910*/  LOP3.LUT P1, R2, R8, 0x80000000, RZ, 0xc0, !PT ;  /* 0x8000000008027812 */ /* 0x000fe2000782c0ff */
[----:B------:R-:W-:Y:S01]  /*9920*/  IMAD.X R7, RZ, RZ, R7, P2 ;  /* 0x000000ffff077224 */ /* 0x000fe200010e0607 */
[----:B------:R-:W-:Y:S02]  /*9930*/  IADD3 R3, PT, PT, R6, -R5, RZ ;  /* 0x8000000506037210 */ /* 0x000fe40007ffe0ff */
[----:B------:R-:W-:Y:S02]  /*9940*/  @!P0 LOP3.LUT R2, R2, 0x80000000, RZ, 0x3c, !PT ;  /* 0x8000000002028812 */ /* 0x000fe400078e3cff */
[----:B------:R-:W-:Y:S01]  /*9950*/  SHF.R.U64 R4, R4, 0xa, R7 ;  /* 0x0000000a04047819 */ /* 0x000fe20000001207 */
[----:B------:R-:W-:-:S03]  /*9960*/  IMAD.SHL.U32 R3, R3, 0x100000, RZ ;  /* 0x0010000003037824 */ /* 0x000fc600078e00ff */
[----:B------:R-:W-:-:S03]  /*9970*/  IADD3 R4, P2, PT, R4, 0x1, RZ ;  /* 0x0000000104047810 */ /* 0x000fc60007f5e0ff */
[----:B------:R-:W-:Y:S02]  /*9980*/  @P1 IADD3 R0, PT, PT, -R0, RZ, RZ ;  /* 0x000000ff00001210 */ /* 0x000fe40007ffe1ff */
[----:B------:R-:W-:-:S04]  /*9990*/  LEA.HI.X R7, R7, RZ, RZ, 0x16, P2 ;  /* 0x000000ff07077211 */ /* 0x000fc800010fb4ff */
[--C-:B------:R-:W-:Y:S02]  /*99a0*/  SHF.R.U64 R4, R4, 0x1, R7.reuse ;  /* 0x0000000104047819 */ /* 0x100fe40000001207 */
[----:B------:R-:W-:Y:S02]  /*99b0*/  SHF.R.U32.HI R6, RZ, 0x1, R7 ;  /* 0x00000001ff067819 */ /* 0x000fe40000011607 */
[----:B------:R-:W-:-:S04]  /*99c0*/  IADD3 R4, P2, P3, RZ, RZ, R4 ;  /* 0x000000ffff047210 */ /* 0x000fc80007b5e004 */
[----:B------:R-:W-:-:S04]  /*99d0*/  IADD3.X R3, PT, PT, R3, 0x3fe00000, R6, P2, P3 ;  /* 0x3fe0000003037810 */ /* 0x000fc800017e6406 */
[----:B------:R-:W-:-:S07]  /*99e0*/  LOP3.LUT R5, R3, R2, RZ, 0xfc, !PT ;  /* 0x0000000203057212 */ /* 0x000fce00078efcff */
.L_x_147:
[----:B------:R-:W-:Y:S01]  /*99f0*/  IMAD.MOV.U32 R2, RZ, RZ, R10 ;  /* 0x000000ffff027224 */ /* 0x000fe200078e000a */
[----:B------:R-:W-:-:S04]  /*9a00*/  MOV R3, 0x0 ;  /* 0x0000000000037802 */ /* 0x000fc80000000f00 */
[----:B------:R-:W-:Y:S05]  /*9a10*/  RET.REL.NODEC R2 `(_Z13kernel_render4vec3S_iidP6uchar4S1_iiP4trigP5Lightii) ;  /* 0xffffff6402787950 */ /* 0x000fea0003c3ffff */
.L_x_154:
[----:B------:R-:W-:-:S00]  /*9a20*/  BRA `(.L_x_154) ;  /* 0xfffffffc00fc7947 */ /* 0x000fc0000383ffff */
[----:B------:R-:W-:-:S00]  /*9a30*/  NOP ;  /* 0x0000000000007918 */ /* 0x000fc00000000000 */
        /* <DEDUP_REMOVED lines=12> */
.L_x_201:


//--------------------- .text._Z11kernel_ssaaP6uchar4S0_iii --------------------------
	.section	.text._Z11kernel_ssaaP6uchar4S0_iii,"ax",@progbits
	.align	128
        .global         _Z11kernel_ssaaP6uchar4S0_iii
        .type           _Z11kernel_ssaaP6uchar4S0_iii,@function
        .size           _Z11kernel_ssaaP6uchar4S0_iii,(.L_x_202 - _Z11kernel_ssaaP6uchar4S0_iii)
        .other          _Z11kernel_ssaaP6uchar4S0_iii,@"STO_CUDA_ENTRY STV_DEFAULT"
_Z11kernel_ssaaP6uchar4S0_iii:
.text._Z11kernel_ssaaP6uchar4S0_iii:
[----:B------:R-:W0:Y:S01]  /*0000*/  LDC R1, c[0x0][0x37c] ;  /* 0x0000df00ff017b82 */ /* 0x000e220000000800 */
[----:B------:R-:W1:Y:S07]  /*0010*/  S2R R5, SR_TID.X ;  /* 0x0000000000057919 */ /* 0x000e6e0000002100 */
[----:B------:R-:W1:Y:S01]  /*0020*/  S2UR UR4, SR_CTAID.X ;  /* 0x00000000000479c3 */ /* 0x000e620000002500 */
[----:B------:R-:W2:Y:S01]  /*0030*/  LDCU UR8, c[0x0][0x394] ;  /* 0x00007280ff0877ac */ /* 0x000ea20008000800 */
[----:B------:R-:W3:Y:S06]  /*0040*/  S2R R0, SR_TID.Y ;  /* 0x0000000000007919 */ /* 0x000eec0000002200 */
[----:B------:R-:W1:Y:S08]  /*0050*/  LDC R2, c[0x0][0x360] ;  /* 0x0000d800ff027b82 */ /* 0x000e700000000800 */
[----:B------:R-:W3:Y:S08]  /*0060*/  S2UR UR5, SR_CTAID.Y ;  /* 0x00000000000579c3 */ /* 0x000ef00000002600 */
[----:B------:R-:W3:Y:S01]  /*0070*/  LDC R3, c[0x0][0x364] ;  /* 0x0000d900ff037b82 */ /* 0x000ee20000000800 */
[----:B------:R-:W4:Y:S01]  /*0080*/  LDCU UR6, c[0x0][0x370] ;  /* 0x00006e00ff0677ac */ /* 0x000f220008000800 */
[----:B------:R-:W5:Y:S01]  /*0090*/  LDCU UR7, c[0x0][0x374] ;  /* 0x00006e80ff0777ac */ /* 0x000f620008000800 */
[----:B-1----:R-:W-:-:S05]  /*00a0*/  IMAD R5, R2, UR4, R5 ;  /* 0x0000000402057c24 */ /* 0x002fca000f8e0205 */
[----:B--2---:R-:W-:Y:S01]  /*00b0*/  ISETP.GE.AND P0, PT, R5, UR8, PT ;  /* 0x0000000805007c0c */ /* 0x004fe2000bf06270 */
[----:B----4-:R-:W-:Y:S02]  /*00c0*/  IMAD R2, R2, UR6, RZ ;  /* 0x0000000602027c24 */ /* 0x010fe4000f8e02ff */
[C---:B---3--:R-:W-:Y:S02]  /*00d0*/  IMAD R0, R3.reuse, UR5, R0 ;  /* 0x0000000503007c24 */ /* 0x048fe4000f8e0200 */
[----:B-----5:R-:W-:-:S08]  /*00e0*/  IMAD R3, R3, UR7, RZ ;  /* 0x0000000703037c24 */ /* 0x020fd0000f8e02ff */
[----:B0-----:R-:W-:Y:S05]  /*00f0*/  @P0 EXIT ;  /* 0x000000000000094d */ /* 0x001fea0003800000 */
[----:B------:R-:W0:Y:S01]  /*0100*/  LDCU UR4, c[0x0][0x398] ;  /* 0x00007300ff0477ac */ /* 0x000e220008000800 */
[----:B------:R-:W1:Y:S01]  /*0110*/  LDCU.64 UR10, c[0x0][0x358] ;  /* 0x00006b00ff0a77ac */ /* 0x000e620008000a00 */
[----:B0-----:R-:W-:-:S09]  /*0120*/  UISETP.GE.AND UP0, UPT, UR4, 0x1, UPT ;  /* 0x000000010400788c */ /* 0x001fd2000bf06270 */
[----:B-1----:R-:W-:Y:S05]  /*0130*/  BRA.U !UP0, `(.L_x_155) ;  /* 0x0000001108007547 */ /* 0x002fea000b800000 */
[----:B------:R-:W0:Y:S01]  /*0140*/  LDCU.64 UR6, c[0x0][0x380] ;  /* 0x00007000ff0677ac */ /* 0x000e220008000a00 */
[----:B------:R-:W1:Y:S01]  /*0150*/  LDCU UR8, c[0x0][0x390] ;  /* 0x00007200ff0877ac */ /* 0x000e620008000800 */
[----:B0-----:R-:W-:Y:S02]  /*0160*/  UIADD3 UR5, UP0, UPT, UR6, 0x10, URZ ;  /* 0x0000001006057890 */ /* 0x001fe4000ff1e0ff */
[----:B-1----:R-:W-:Y:S02]  /*0170*/  UIMAD UR4, UR4, UR8, URZ ;  /* 0x00000008040472a4 */ /* 0x002fe4000f8e02ff */
[----:B------:R-:W-:-:S12]  /*0180*/  UIADD3.X UR6, UPT, UPT, URZ, UR7, URZ, UP0, !UPT ;  /* 0x00000007ff067290 */ /* 0x000fd800087fe4ff */
.L_x_174:
[----:B0-----:R-:W0:Y:S01]  /*0190*/  LDCU UR7, c[0x0][0x390] ;  /* 0x00007200ff0777ac */ /* 0x001e220008000800 */
[----:B------:R-:W-:Y:S01]  /*01a0*/  BSSY.RECONVERGENT B0, `(.L_x_156) ;  /* 0x00000f4000007945 */ /* 0x000fe20003800200 */
[----:B0-----:R-:W-:-:S13]  /*01b0*/  ISETP.GE.AND P0, PT, R0, UR7, PT ;  /* 0x0000000700007c0c */ /* 0x001fda000bf06270 */
[----:B------:R-:W-:Y:S05]  /*01c0*/  @P0 BRA `(.L_x_157) ;  /* 0x0000000c00c40947 */ /* 0x000fea0003800000 */
[----:B------:R-:W0:Y:S01]  /*01d0*/  LDCU UR7, c[0x0][0x398] ;  /* 0x00007300ff0777ac */ /* 0x000e220008000800 */
[----:B------:R-:W-:Y:S01]  /*01e0*/  IMAD.MOV.U32 R4, RZ, RZ, RZ ;  /* 0x000000ffff047224 */ /* 0x000fe200078e00ff */
[----:B------:R-:W-:Y:S01]  /*01f0*/  PRMT R6, RZ, 0x7610, R6 ;  /* 0x00007610ff067816 */ /* 0x000fe20000000006 */
[----:B------:R-:W-:Y:S01]  /*0200*/  IMAD.MOV.U32 R8, RZ, RZ, R0 ;  /* 0x000000ffff087224 */ /* 0x000fe200078e0000 */
[----:B------:R-:W-:Y:S01]  /*0210*/  PRMT R7, RZ, 0x7610, R7 ;  /* 0x00007610ff077816 */ /* 0x000fe20000000007 */
[----:B0-----:R-:W-:-:S07]  /*0220*/  IMAD R9, R5, UR7, RZ ;  /* 0x0000000705097c24 */ /* 0x001fce000f8e02ff */
.L_x_173:
[----:B0-----:R-:W0:Y:S01]  /*0230*/  LDCU UR7, c[0x0][0x398] ;  /* 0x00007300ff0777ac */ /* 0x001e220008000800 */
[----:B------:R-:W-:Y:S01]  /*0240*/  PRMT R14, R7, 0x9910, RZ ;  /* 0x00009910070e7816 */ /* 0x000fe200000000ff */
[----:B------:R-:W-:Y:S01]  /*0250*/  IMAD.IADD R19, R8, 0x1, -R0 ;  /* 0x0000000108137824 */ /* 0x000fe200078e0a00 */
[----:B------:R-:W-:Y:S01]  /*0260*/  PRMT R18, R6, 0x9910, RZ ;  /* 0x0000991006127816 */ /* 0x000fe200000000ff */
[----:B------:R-:W-:Y:S01]  /*0270*/  IMAD.MOV R20, RZ, RZ, -R3 ;  /* 0x000000ffff147224 */ /* 0x000fe200078e0a03 */
[----:B------:R-:W-:Y:S01]  /*0280*/  BSSY.RECONVERGENT B1, `(.L_x_158) ;  /* 0x00000a2000017945 */ /* 0x000fe20003800200 */
[----:B------:R-:W-:Y:S02]  /*0290*/  IMAD.MOV.U32 R22, RZ, RZ, RZ ;  /* 0x000000ffff167224 */ /* 0x000fe400078e00ff */
[----:B0-----:R-:W-:Y:S02]  /*02a0*/  IMAD R11, R3, UR7, RZ ;  /* 0x00000007030b7c24 */ /* 0x001fe4000f8e02ff */
[----:B------:R-:W-:-:S02]  /*02b0*/  IMAD R15, R0, UR7, RZ ;  /* 0x00000007000f7c24 */ /* 0x000fc4000f8e02ff */
[----:B------:R-:W-:Y:S02]  /*02c0*/  IMAD.MOV R10, RZ, RZ, -R11 ;  /* 0x000000ffff0a7224 */ /* 0x000fe400078e0a0b */
[--C-:B------:R-:W-:Y:S02]  /*02d0*/  IMAD.MOV R12, RZ, RZ, -R15.reuse ;  /* 0x000000ffff0c7224 */ /* 0x100fe400078e0a0f */
[----:B------:R-:W-:Y:S01]  /*02e0*/  VIADD R13, R15, UR7 ;  /* 0x000000070f0d7c36 */ /* 0x000fe20008000000 */
[----:B------:R-:W-:Y:S01]  /*02f0*/  PRMT R17, R10, 0x9910, RZ ;  /* 0x000099100a117816 */ /* 0x000fe200000000ff */
[CC--:B------:R-:W-:Y:S01]  /*0300*/  IMAD R10, R11.reuse, R4.reuse, R15 ;  /* 0x000000040b0a7224 */ /* 0x0c0fe200078e020f */
[----:B------:R-:W-:Y:S01]  /*0310*/  PRMT R12, R12, 0x7710, RZ ;  /* 0x000077100c0c7816 */ /* 0x000fe200000000ff */
[----:B------:R-:W-:Y:S01]  /*0320*/  IMAD R13, R11, R4, R13 ;  /* 0x000000040b0d7224 */ /* 0x000fe200078e020d */
[----:B------:R-:W0:Y:S01]  /*0330*/  LDCU UR7, c[0x0][0x398] ;  /* 0x00007300ff0777ac */ /* 0x000e220008000800 */
[----:B------:R-:W-:-:S02]  /*0340*/  IMAD.MOV R16, RZ, RZ, -R11 ;  /* 0x000000ffff107224 */ /* 0x000fc400078e0a0b */
[C-C-:B------:R-:W-:Y:S01]  /*0350*/  IMAD R14, R17.reuse, R14, R12.reuse ;  /* 0x0000000e110e7224 */ /* 0x140fe200078e020c */
[----:B------:R-:W-:Y:S01]  /*0360*/  VIADDMNMX R13, R10, 0x1, R13, !PT ;  /* 0x000000010a0d7846 */ /* 0x000fe2000780010d */
[----:B------:R-:W-:Y:S02]  /*0370*/  IMAD R12, R17, R18, R12 ;  /* 0x00000012110c7224 */ /* 0x000fe400078e020c */
[C---:B------:R-:W-:Y:S02]  /*0380*/  IMAD R18, R4.reuse, R20, R19 ;  /* 0x0000001404127224 */ /* 0x040fe400078e0213 */
[C---:B------:R-:W-:Y:S02]  /*0390*/  IMAD.IADD R10, R13.reuse, 0x1, R14 ;  /* 0x000000010d0a7824 */ /* 0x040fe400078e020e */
[CC--:B------:R-:W-:Y:S02]  /*03a0*/  IMAD R14, R4.reuse, R16.reuse, -R15 ;  /* 0x00000010040e7224 */ /* 0x0c0fe400078e0a0f */
[----:B------:R-:W-:Y:S01]  /*03b0*/  IMAD R16, R4, R16, R13 ;  /* 0x0000001004107224 */ /* 0x000fe200078e020d */
[----:B------:R-:W-:Y:S01]  /*03c0*/  LOP3.LUT R10, R10, 0xffff, RZ, 0xc0, !PT ;  /* 0x0000ffff0a0a7812 */ /* 0x000fe200078ec0ff */
[----:B------:R-:W-:-:S02]  /*03d0*/  IMAD.IADD R11, R13, 0x1, R14 ;  /* 0x000000010d0b7824 */ /* 0x000fc400078e020e */
[----:B------:R-:W-:Y:S01]  /*03e0*/  IMAD.IADD R16, R15, 0x1, -R16 ;  /* 0x000000010f107824 */ /* 0x000fe200078e0a10 */
[----:B------:R-:W-:Y:S01]  /*03f0*/  LOP3.LUT R14, R10, 0x7, RZ, 0xc0, !PT ;  /* 0x000000070a0e7812 */ /* 0x000fe200078ec0ff */
[----:B------:R-:W-:Y:S01]  /*0400*/  IMAD.IADD R12, R12, 0x1, R13 ;  /* 0x000000010c0c7824 */ /* 0x000fe200078e020d */
[----:B------:R-:W-:Y:S01]  /*0410*/  LOP3.LUT R15, R11, 0xfffffff8, RZ, 0xc0, !PT ;  /* 0xfffffff80b0f7812 */ /* 0x000fe200078ec0ff */
[----:B------:R-:W-:Y:S01]  /*0420*/  IMAD.MOV.U32 R20, RZ, RZ, RZ ;  /* 0x000000ffff147224 */ /* 0x000fe200078e00ff */
[----:B------:R-:W-:Y:S01]  /*0430*/  ISETP.GT.U32.AND P1, PT, R16, -0x8, PT ;  /* 0xfffffff81000780c */ /* 0x000fe20003f24070 */
[----:B------:R-:W-:Y:S02]  /*0440*/  VIADD R14, R14, 0xffffffff ;  /* 0xffffffff0e0e7836 */ /* 0x000fe40000000000 */
[----:B0-----:R-:W-:Y:S02]  /*0450*/  IMAD R13, R18, UR7, -R15 ;  /* 0x00000007120d7c24 */ /* 0x001fe4000f8e0a0f */
[----:B------:R-:W-:Y:S01]  /*0460*/  IMAD.MOV.U32 R19, RZ, RZ, R9 ;  /* 0x000000ffff137224 */ /* 0x000fe200078e0009 */
[----:B------:R-:W-:Y:S01]  /*0470*/  ISETP.GE.U32.AND P0, PT, R14, 0x3, PT ;  /* 0x000000030e00780c */ /* 0x000fe20003f06070 */
[----:B------:R-:W-:-:S02]  /*0480*/  IMAD.MOV.U32 R18, RZ, RZ, RZ ;  /* 0x000000ffff127224 */ /* 0x000fc400078e00ff */
[----:B------:R-:W-:-:S10]  /*0490*/  IMAD R21, R8, UR7, RZ ;  /* 0x0000000708157c24 */ /* 0x000fd4000f8e02ff */
.L_x_166:
[----:B------:R-:W-:Y:S01]  /*04a0*/  BSSY.RECONVERGENT B2, `(.L_x_159) ;  /* 0x000003e000027945 */ /* 0x000fe20003800200 */
[----:B------:R-:W-:Y:S01]  /*04b0*/  LOP3.LUT P3, RZ, R11, 0x7, RZ, 0xc0, !PT ;  /* 0x000000070bff7812 */ /* 0x000fe2000786c0ff */
[----:B------:R-:W-:Y:S02]  /*04c0*/  IMAD.MOV.U32 R23, RZ, RZ, R21 ;  /* 0x000000ffff177224 */ /* 0x000fe400078e0015 */
[----:B------:R-:W-:Y:S10]  /*04d0*/  @P1 BRA `(.L_x_160) ;  /* 0x0000000000e81947 */ /* 0x000ff40003800000 */
[----:B------:R-:W0:Y:S01]  /*04e0*/  LDCU UR7, c[0x0][0x390] ;  /* 0x00007200ff0777ac */ /* 0x000e220008000800 */
[----:B------:R-:W-:Y:S02]  /*04f0*/  IMAD.MOV.U32 R16, RZ, RZ, R13 ;  /* 0x000000ffff107224 */ /* 0x000fe400078e000d */
[----:B------:R-:W-:Y:S01]  /*0500*/  IMAD.MOV.U32 R23, RZ, RZ, R21 ;  /* 0x000000ffff177224 */ /* 0x000fe200078e0015 */
[----:B------:R-:W1:Y:S01]  /*0510*/  LDCU UR8, c[0x0][0x398] ;  /* 0x00007300ff0877ac */ /* 0x000e620008000800 */
[----:B0-----:R-:W-:-:S04]  /*0520*/  IMAD R17, R19, UR7, R8 ;  /* 0x0000000713117c24 */ /* 0x001fc8000f8e0208 */
[----:B-1----:R-:W-:-:S07]  /*0530*/  IMAD R17, R17, UR8, RZ ;  /* 0x0000000811117c24 */ /* 0x002fce000f8e02ff */
.L_x_161:
[----:B------:R-:W-:Y:S02]  /*0540*/  IMAD.U32 R14, RZ, RZ, UR5 ;  /* 0x00000005ff0e7e24 */ /* 0x000fe4000f8e00ff */
[----:B------:R-:W-:Y:S02]  /*0550*/  IMAD.U32 R15, RZ, RZ, UR6 ;  /* 0x00000006ff0f7e24 */ /* 0x000fe4000f8e00ff */
[----:B------:R-:W-:-:S05]  /*0560*/  IMAD.WIDE R14, R17, 0x4, R14 ;  /* 0x00000004110e7825 */ /* 0x000fca00078e020e */
[----:B------:R-:W2:Y:S04]  /*0570*/  LDG.E R25, desc[UR10][R14.64+-0x10] ;  /* 0xfffff00a0e197981 */ /* 0x000ea8000c1e1900 */
[----:B------:R-:W3:Y:S04]  /*0580*/  LDG.E R24, desc[UR10][R14.64+-0xc] ;  /* 0xfffff40a0e187981 */ /* 0x000ee8000c1e1900 */
[----:B------:R-:W4:Y:S01]  /*0590*/  LDG.E R28, desc[UR10][R14.64+0xc] ;  /* 0x00000c0a0e1c7981 */ /* 0x000f22000c1e1900 */
[----:B--2---:R-:W-:Y:S02]  /*05a0*/  PRMT R27, R25, 0x7770, RZ ;  /* 0x00007770191b7816 */ /* 0x004fe400000000ff */
[----:B---3--:R-:W-:-:S04]  /*05b0*/  PRMT R26, R24, 0x7770, RZ ;  /* 0x00007770181a7816 */ /* 0x008fc800000000ff */
[----:B------:R-:W-:Y:S02]  /*05c0*/  IADD3 R26, PT, PT, R26, R20, R27 ;  /* 0x000000141a1a7210 */ /* 0x000fe40007ffe01b */
[----:B------:R-:W-:Y:S02]  /*05d0*/  PRMT R20, R24, 0x7771, RZ ;  /* 0x0000777118147816 */ /* 0x000fe400000000ff */
[----:B------:R-:W-:-:S04]  /*05e0*/  PRMT R27, R25, 0x7771, RZ ;  /* 0x00007771191b7816 */ /* 0x000fc800000000ff */
[----:B------:R-:W-:Y:S02]  /*05f0*/  IADD3 R27, PT, PT, R20, R18, R27 ;  /* 0x00000012141b7210 */ /* 0x000fe40007ffe01b */
[----:B------:R-:W2:Y:S04]  /*0600*/  LDG.E R20, desc[UR10][R14.64+-0x8] ;  /* 0xfffff80a0e147981 */ /* 0x000ea8000c1e1900 */
[----:B------:R-:W3:Y:S01]  /*0610*/  LDG.E R18, desc[UR10][R14.64+-0x4] ;  /* 0xfffffc0a0e127981 */ /* 0x000ee2000c1e1900 */
[----:B------:R-:W-:Y:S02]  /*0620*/  PRMT R25, R25, 0x7772, RZ ;  /* 0x0000777219197816 */ /* 0x000fe400000000ff */
[----:B------:R-:W-:-:S04]  /*0630*/  PRMT R24, R24, 0x7772, RZ ;  /* 0x0000777218187816 */ /* 0x000fc800000000ff */
[----:B------:R-:W-:Y:S02]  /*0640*/  IADD3 R25, PT, PT, R24, R22, R25 ;  /* 0x0000001618197210 */ /* 0x000fe40007ffe019 */
[----:B--2---:R-:W-:Y:S02]  /*0650*/  PRMT R29, R20, 0x7770, RZ ;  /* 0x00007770141d7816 */ /* 0x004fe400000000ff */
[C---:B---3--:R-:W-:Y:S02]  /*0660*/  PRMT R22, R18.reuse, 0x7770, RZ ;  /* 0x0000777012167816 */ /* 0x048fe400000000ff */
[----:B------:R-:W-:Y:S02]  /*0670*/  PRMT R24, R18, 0x7771, RZ ;  /* 0x0000777112187816 */ /* 0x000fe400000000ff */
[----:B------:R-:W-:Y:S02]  /*0680*/  IADD3 R26, PT, PT, R22, R26, R29 ;  /* 0x0000001a161a7210 */ /* 0x000fe40007ffe01d */
        /* <DEDUP_REMOVED lines=13> */
[----:B------:R-:W2:Y:S01]  /*0760*/  LDG.E R18, desc[UR10][R14.64+0x8] ;  /* 0x0000080a0e127981 */ /* 0x000ea2000c1e1900 */
[----:B------:R-:W-:Y:S01]  /*0770*/  VIADD R16, R16, 0x8 ;  /* 0x0000000810107836 */ /* 0x000fe20000000000 */
[----:B------:R-:W-:-:S04]  /*0780*/  PRMT R22, R22, 0x7772, RZ ;  /* 0x0000777216167816 */ /* 0x000fc800000000ff */
[----:B------:R-:W-:Y:S02]  /*0790*/  ISETP.NE.AND P2, PT, R16, RZ, PT ;  /* 0x000000ff1000720c */ /* 0x000fe40003f45270 */
[----:B------:R-:W-:Y:S02]  /*07a0*/  PRMT R24, R24, 0x7772, RZ ;  /* 0x0000777218187816 */ /* 0x000fe400000000ff */
[----:B----4-:R-:W-:Y:S02]  /*07b0*/  PRMT R20, R28, 0x7770, RZ ;  /* 0x000077701c147816 */ /* 0x010fe400000000ff */
[----:B------:R-:W-:Y:S01]  /*07c0*/  IADD3 R25, PT, PT, R24, R25, R22 ;  /* 0x0000001918197210 */ /* 0x000fe20007ffe016 */
[----:B------:R-:W-:Y:S02]  /*07d0*/  VIADD R23, R23, 0x8 ;  /* 0x0000000817177836 */ /* 0x000fe40000000000 */
[----:B------:R-:W-:Y:S01]  /*07e0*/  VIADD R17, R17, 0x8 ;  /* 0x0000000811117836 */ /* 0x000fe20000000000 */
[----:B--2---:R-:W-:-:S02]  /*07f0*/  PRMT R29, R18, 0x7770, RZ ;  /* 0x00007770121d7816 */ /* 0x004fc400000000ff */
[C---:B------:R-:W-:Y:S02]  /*0800*/  PRMT R22, R18.reuse, 0x7771, RZ ;  /* 0x0000777112167816 */ /* 0x040fe400000000ff */
[----:B------:R-:W-:Y:S02]  /*0810*/  PRMT R24, R18, 0x7772, RZ ;  /* 0x0000777212187816 */ /* 0x000fe400000000ff */
[C---:B------:R-:W-:Y:S02]  /*0820*/  PRMT R18, R28.reuse, 0x7771, RZ ;  /* 0x000077711c127816 */ /* 0x040fe400000000ff */
[----:B------:R-:W-:Y:S02]  /*0830*/  PRMT R28, R28, 0x7772, RZ ;  /* 0x000077721c1c7816 */ /* 0x000fe400000000ff */
[----:B------:R-:W-:Y:S02]  /*0840*/  IADD3 R18, PT, PT, R18, R27, R22 ;  /* 0x0000001b12127210 */ /* 0x000fe40007ffe016 */
[----:B------:R-:W-:-:S02]  /*0850*/  IADD3 R20, PT, PT, R20, R26, R29 ;  /* 0x0000001a14147210 */ /* 0x000fc40007ffe01d */
[----:B------:R-:W-:Y:S01]  /*0860*/  IADD3 R22, PT, PT, R28, R25, R24 ;  /* 0x000000191c167210 */ /* 0x000fe20007ffe018 */
[----:B------:R-:W-:Y:S06]  /*0870*/  @P2 BRA `(.L_x_161) ;  /* 0xfffffffc00302947 */ /* 0x000fec000383ffff */
.L_x_160:
[----:B------:R-:W-:Y:S05]  /*0880*/  BSYNC.RECONVERGENT B2 ;  /* 0x0000000000027941 */ /* 0x000fea0003800200 */
.L_x_159:
[----:B------:R-:W-:Y:S04]  /*0890*/  BSSY.RECONVERGENT B2, `(.L_x_162) ;  /* 0x000003b000027945 */ /* 0x000fe80003800200 */
[----:B------:R-:W-:Y:S05]  /*08a0*/  @!P3 BRA `(.L_x_163) ;  /* 0x0000000000e4b947 */ /* 0x000fea0003800000 */
[----:B------:R-:W-:Y:S01]  /*08b0*/  BSSY.RECONVERGENT B3, `(.L_x_164) ;  /* 0x000001b000037945 */ /* 0x000fe20003800200 */
[----:B------:R-:W-:-:S03]  /*08c0*/  LOP3.LUT P2, RZ, R10, 0x3, RZ, 0xc0, !PT ;  /* 0x000000030aff7812 */ /* 0x000fc6000784c0ff */
[----:B------:R-:W-:Y:S10]  /*08d0*/  @!P0 BRA `(.L_x_165) ;  /* 0x0000000000608947 */ /* 0x000ff40003800000 */
[----:B------:R-:W0:Y:S01]  /*08e0*/  LDC.64 R14, c[0x0][0x380] ;  /* 0x0000e000ff0e7b82 */ /* 0x000e220000000a00 */
[----:B------:R-:W-:-:S04]  /*08f0*/  IMAD R16, R19, UR4, RZ ;  /* 0x0000000413107c24 */ /* 0x000fc8000f8e02ff */
[----:B------:R-:W-:-:S04]  /*0900*/  IMAD.IADD R17, R16, 0x1, R23 ;  /* 0x0000000110117824 */ /* 0x000fc800078e0217 */
[----:B0-----:R-:W-:-:S05]  /*0910*/  IMAD.WIDE R14, R17, 0x4, R14 ;  /* 0x00000004110e7825 */ /* 0x001fca00078e020e */
[----:B------:R-:W2:Y:S04]  /*0920*/  LDG.E R16, desc[UR10][R14.64] ;  /* 0x0000000a0e107981 */ /* 0x000ea8000c1e1900 */
[----:B------:R-:W3:Y:S04]  /*0930*/  LDG.E.U8 R24, desc[UR10][R14.64+0x4] ;  /* 0x0000040a0e187981 */ /* 0x000ee8000c1e1100 */
[----:B------:R-:W4:Y:S04]  /*0940*/  LDG.E.U8 R17, desc[UR10][R14.64+0x6] ;  /* 0x0000060a0e117981 */ /* 0x000f28000c1e1100 */
[----:B------:R-:W5:Y:S04]  /*0950*/  LDG.E.U8 R26, desc[UR10][R14.64+0x5] ;  /* 0x0000050a0e1a7981 */ /* 0x000f68000c1e1100 */
[----:B------:R-:W5:Y:S01]  /*0960*/  LDG.E.U8 R27, desc[UR10][R14.64+0xa] ;  /* 0x00000a0a0e1b7981 */ /* 0x000f62000c1e1100 */
[----:B--2---:R-:W-:-:S04]  /*0970*/  PRMT R25, R16, 0x7770, RZ ;  /* 0x0000777010197816 */ /* 0x004fc800000000ff */
[----:B---3--:R-:W-:Y:S02]  /*0980*/  IADD3 R20, PT, PT, R24, R20, R25 ;  /* 0x0000001418147210 */ /* 0x008fe40007ffe019 */
[C---:B------:R-:W-:Y:S01]  /*0990*/  PRMT R25, R16.reuse, 0x7771, RZ ;  /* 0x0000777110197816 */ /* 0x040fe200000000ff */
[----:B------:R-:W2:Y:S01]  /*09a0*/  LDG.E.U8 R24, desc[UR10][R14.64+0xd] ;  /* 0x00000d0a0e187981 */ /* 0x000ea2000c1e1100 */
[----:B------:R-:W-:-:S04]  /*09b0*/  PRMT R16, R16, 0x7772, RZ ;  /* 0x0000777210107816 */ /* 0x000fc800000000ff */
[----:B----4-:R-:W-:Y:S02]  /*09c0*/  IADD3 R16, PT, PT, R17, R22, R16 ;  /* 0x0000001611107210 */ /* 0x010fe40007ffe010 */
[----:B-----5:R-:W-:Y:S01]  /*09d0*/  IADD3 R18, PT, PT, R26, R18, R25 ;  /* 0x000000121a127210 */ /* 0x020fe20007ffe019 */
[----:B------:R-:W3:Y:S04]  /*09e0*/  LDG.E.U8 R17, desc[UR10][R14.64+0x8] ;  /* 0x0000080a0e117981 */ /* 0x000ee8000c1e1100 */
[----:B------:R-:W3:Y:S04]  /*09f0*/  LDG.E.U8 R22, desc[UR10][R14.64+0xc] ;  /* 0x00000c0a0e167981 */ /* 0x000ee8000c1e1100 */
[----:B------:R-:W2:Y:S04]  /*0a00*/  LDG.E.U8 R25, desc[UR10][R14.64+0x9] ;  /* 0x0000090a0e197981 */ /* 0x000ea8000c1e1100 */
[----:B------:R-:W4:Y:S01]  /*0a10*/  LDG.E.U8 R26, desc[UR10][R14.64+0xe] ;  /* 0x00000e0a0e1a7981 */ /* 0x000f22000c1e1100 */
[----:B------:R-:W-:Y:S01]  /*0a20*/  VIADD R23, R23, 0x4 ;  /* 0x0000000417177836 */ /* 0x000fe20000000000 */
[----:B---3--:R-:W-:-:S02]  /*0a30*/  IADD3 R20, PT, PT, R22, R20, R17 ;  /* 0x0000001416147210 */ /* 0x008fc40007ffe011 */
[----:B--2---:R-:W-:Y:S02]  /*0a40*/  IADD3 R18, PT, PT, R24, R18, R25 ;  /* 0x0000001218127210 */ /* 0x004fe40007ffe019 */
[----:B----4-:R-:W-:-:S07]  /*0a50*/  IADD3 R22, PT, PT, R26, R16, R27 ;  /* 0x000000101a167210 */ /* 0x010fce0007ffe01b */
.L_x_165:
[----:B------:R-:W-:Y:S05]  /*0a60*/  BSYNC.RECONVERGENT B3 ;  /* 0x0000000000037941 */ /* 0x000fea0003800200 */
.L_x_164:
[----:B------:R-:W-:Y:S05]  /*0a70*/  @!P2 BRA `(.L_x_163) ;  /* 0x000000000070a947 */ /* 0x000fea0003800000 */
[C---:B------:R-:W-:Y:S01]  /*0a80*/  LOP3.LUT R14, R12.reuse, 0x3, RZ, 0xc0, !PT ;  /* 0x000000030c0e7812 */ /* 0x040fe200078ec0ff */
[----:B------:R-:W-:Y:S01]  /*0a90*/  IMAD R24, R19, UR4, RZ ;  /* 0x0000000413187c24 */ /* 0x000fe2000f8e02ff */
[----:B------:R-:W-:Y:S02]  /*0aa0*/  LOP3.LUT P3, RZ, R12, 0x1, RZ, 0xc0, !PT ;  /* 0x000000010cff7812 */ /* 0x000fe4000786c0ff */
[----:B------:R-:W-:-:S11]  /*0ab0*/  ISETP.NE.AND P2, PT, R14, 0x1, PT ;  /* 0x000000010e00780c */ /* 0x000fd60003f45270 */
[----:B------:R-:W0:Y:S02]  /*0ac0*/  @P3 LDC.64 R14, c[0x0][0x380] ;  /* 0x0000e000ff0e3b82 */ /* 0x000e240000000a00 */
[----:B------:R-:W-:Y:S02]  /*0ad0*/  @P2 IMAD.IADD R25, R24, 0x1, R23 ;  /* 0x0000000118192824 */ /* 0x000fe400078e0217 */
[----:B------:R-:W-:-:S04]  /*0ae0*/  @P2 VIADD R23, R23, 0x2 ;  /* 0x0000000217172836 */ /* 0x000fc80000000000 */
[----:B------:R-:W1:Y:S01]  /*0af0*/  @P2 LDC.64 R16, c[0x0][0x380] ;  /* 0x0000e000ff102b82 */ /* 0x000e620000000a00 */
[----:B------:R-:W-:Y:S02]  /*0b00*/  @P3 IMAD.IADD R27, R24, 0x1, R23 ;  /* 0x00000001181b3824 */ /* 0x000fe400078e0217 */
[----:B-1----:R-:W-:-:S05]  /*0b10*/  @P2 IMAD.WIDE R16, R25, 0x4, R16 ;  /* 0x0000000419102825 */ /* 0x002fca00078e0210 */
[----:B------:R-:W2:Y:S01]  /*0b20*/  @P2 LDG.E R23, desc[UR10][R16.64] ;  /* 0x0000000a10172981 */ /* 0x000ea2000c1e1900 */
[----:B0-----:R-:W-:-:S03]  /*0b30*/  @P3 IMAD.WIDE R14, R27, 0x4, R14 ;  /* 0x000000041b0e3825 */ /* 0x001fc600078e020e */
[----:B------:R-:W3:Y:S04]  /*0b40*/  @P2 LDG.E.U8 R25, desc[UR10][R16.64+0x4] ;  /* 0x0000040a10192981 */ /* 0x000ee8000c1e1100 */
[----:B------:R-:W4:Y:S04]  /*0b50*/  @P2 LDG.E.U8 R27, desc[UR10][R16.64+0x5] ;  /* 0x0000050a101b2981 */ /* 0x000f28000c1e1100 */
[----:B------:R-:W5:Y:S04]  /*0b60*/  @P2 LDG.E.U8 R26, desc[UR10][R16.64+0x6] ;  /* 0x0000060a101a2981 */ /* 0x000f68000c1e1100 */
[----:B------:R-:W5:Y:S01]  /*0b70*/  @P3 LDG.E R14, desc[UR10][R14.64] ;  /* 0x0000000a0e0e3981 */ /* 0x000f62000c1e1900 */
[----:B--2---:R-:W-:-:S04]  /*0b80*/  @P2 PRMT R24, R23, 0x7770, RZ ;  /* 0x0000777017182816 */ /* 0x004fc800000000ff */
[----:B---3--:R-:W-:Y:S02]  /*0b90*/  @P2 IADD3 R20, PT, PT, R25, R20, R24 ;  /* 0x0000001419142210 */ /* 0x008fe40007ffe018 */
[C---:B------:R-:W-:Y:S02]  /*0ba0*/  @P2 PRMT R24, R23.reuse, 0x7771, RZ ;  /* 0x0000777117182816 */ /* 0x040fe400000000ff */
[----:B------:R-:W-:Y:S02]  /*0bb0*/  @P2 PRMT R23, R23, 0x7772, RZ ;  /* 0x0000777217172816 */ /* 0x000fe400000000ff */
[----:B----4-:R-:W-:Y:S02]  /*0bc0*/  @P2 IADD3 R18, PT, PT, R27, R18, R24 ;  /* 0x000000121b122210 */ /* 0x010fe40007ffe018 */
[----:B-----5:R-:W-:Y:S02]  /*0bd0*/  @P2 IADD3 R22, PT, PT, R26, R22, R23 ;  /* 0x000000161a162210 */ /* 0x020fe40007ffe017 */
[----:B------:R-:W-:-:S02]  /*0be0*/  @P3 PRMT R23, R14, 0x7770, RZ ;  /* 0x000077700e173816 */ /* 0x000fc400000000ff */
[C---:B------:R-:W-:Y:S02]  /*0bf0*/  @P3 PRMT R25, R14.reuse, 0x7771, RZ ;  /* 0x000077710e193816 */ /* 0x040fe400000000ff */
[----:B------:R-:W-:Y:S01]  /*0c00*/  @P3 PRMT R27, R14, 0x7772, RZ ;  /* 0x000077720e1b3816 */ /* 0x000fe200000000ff */
[----:B------:R-:W-:Y:S02]  /*0c10*/  @P3 IMAD.IADD R20, R20, 0x1, R23 ;  /* 0x0000000114143824 */ /* 0x000fe400078e0217 */
[----:B------:R-:W-:Y:S02]  /*0c20*/  @P3 IMAD.IADD R18, R18, 0x1, R25 ;  /* 0x0000000112123824 */ /* 0x000fe400078e0219 */
[----:B------:R-:W-:-:S07]  /*0c30*/  @P3 IMAD.IADD R22, R22, 0x1, R27 ;  /* 0x0000000116163824 */ /* 0x000fce00078e021b */
.L_x_163:
[----:B------:R-:W-:Y:S05]  /*0c40*/  BSYNC.RECONVERGENT B2 ;  /* 0x0000000000027941 */ /* 0x000fea0003800200 */
.L_x_162:
[----:B------:R-:W0:Y:S01]  /*0c50*/  LDCU UR7, c[0x0][0x398] ;  /* 0x00007300ff0777ac */ /* 0x000e220008000800 */
[----:B------:R-:W-:Y:S02]  /*0c60*/  VIADD R19, R19, 0x1 ;  /* 0x0000000113137836 */ /* 0x000fe40000000000 */
[----:B0-----:R-:W-:-:S05]  /*0c70*/  VIADD R14, R9, UR7 ;  /* 0x00000007090e7c36 */ /* 0x001fca0008000000 */
[----:B------:R-:W-:-:S13]  /*0c80*/  ISETP.GE.AND P2, PT, R19, R14, PT ;  /* 0x0000000e1300720c */ /* 0x000fda0003f46270 */
[----:B------:R-:W-:Y:S05]  /*0c90*/  @!P2 BRA `(.L_x_166) ;  /* 0xfffffff80000a947 */ /* 0x000fea000383ffff */
[----:B------:R-:W-:Y:S05]  /*0ca0*/  BSYNC.RECONVERGENT B1 ;  /* 0x0000000000017941 */ /* 0x000fea0003800200 */
.L_x_158:
[----:B------:R-:W0:Y:S01]  /*0cb0*/  LDCU UR7, c[0x0][0x398] ;  /* 0x00007300ff0777ac */ /* 0x000e220008000800 */
[----:B------:R-:W-:Y:S01]  /*0cc0*/  I2FP.F32.U32 R10, R20 ;  /* 0x00000014000a7245 */ /* 0x000fe20000201000 */
[----:B------:R-:W-:Y:S01]  /*0cd0*/  BSSY.RECONVERGENT B1, `(.L_x_167) ;  /* 0x0000011000017945 */ /* 0x000fe20003800200 */
[----:B------:R-:W-:Y:S02]  /*0ce0*/  I2FP.F32.U32 R18, R18 ;  /* 0x0000001200127245 */ /* 0x000fe40000201000 */
[----:B------:R-:W-:Y:S01]  /*0cf0*/  I2FP.F32.U32 R22, R22 ;  /* 0x0000001600167245 */ /* 0x000fe20000201000 */
[----:B0-----:R-:W-:-:S06]  /*0d00*/  UIMAD UR7, UR7, UR7, URZ ;  /* 0x00000007070772a4 */ /* 0x001fcc000f8e02ff */
[----:B------:R-:W-:-:S04]  /*0d10*/  I2FP.F32.U32 R13, UR7 ;  /* 0x00000007000d7c45 */ /* 0x000fc80008201000 */
[----:B------:R-:W0:Y:S08]  /*0d20*/  MUFU.RCP R12, R13 ;  /* 0x0000000d000c7308 */ /* 0x000e300000001000 */
[----:B------:R-:W1:Y:S01]  /*0d30*/  FCHK P0, R10, R13 ;  /* 0x0000000d0a007302 */ /* 0x000e620000000000 */
[----:B0-----:R-:W-:-:S04]  /*0d40*/  FFMA R11, -R13, R12, 1 ;  /* 0x3f8000000d0b7423 */ /* 0x001fc8000000010c */
[----:B------:R-:W-:-:S04]  /*0d50*/  FFMA R11, R12, R11, R12 ;  /* 0x0000000b0c0b7223 */ /* 0x000fc8000000000c */
[----:B------:R-:W-:-:S04]  /*0d60*/  FFMA R12, R10, R11, RZ ;  /* 0x0000000b0a0c7223 */ /* 0x000fc800000000ff */
[----:B------:R-:W-:-:S04]  /*0d70*/  FFMA R14, -R13, R12, R10 ;  /* 0x0000000c0d0e7223 */ /* 0x000fc8000000010a */
[----:B------:R-:W-:Y:S01]  /*0d80*/  FFMA R12, R11, R14, R12 ;  /* 0x0000000e0b0c7223 */ /* 0x000fe2000000000c */
[----:B-1----:R-:W-:Y:S06]  /*0d90*/  @!P0 BRA `(.L_x_168) ;  /* 0x0000000000108947 */ /* 0x002fec0003800000 */
[----:B------:R-:W-:Y:S01]  /*0da0*/  IMAD.MOV.U32 R11, RZ, RZ, R13 ;  /* 0x000000ffff0b7224 */ /* 0x000fe200078e000d */
[----:B------:R-:W-:-:S07]  /*0db0*/  MOV R14, 0xdd0 ;  /* 0x00000dd0000e7802 */ /* 0x000fce0000000f00 */
[----:B------:R-:W-:Y:S05]  /*0dc0*/  CALL.REL.NOINC `($__internal_4_$__cuda_sm3x_div_rn_noftz_f32_slowpath) ;  /* 0x00000008007c7944 */ /* 0x000fea0003c00000 */
[----:B------:R-:W-:-:S07]  /*0dd0*/  IMAD.MOV.U32 R12, RZ, RZ, R17 ;  /* 0x000000ffff0c7224 */ /* 0x000fce00078e0011 */
.L_x_168:
[----:B------:R-:W-:Y:S05]  /*0de0*/  BSYNC.RECONVERGENT B1 ;  /* 0x0000000000017941 */ /* 0x000fea0003800200 */
.L_x_167:
[----:B------:R-:W0:Y:S01]  /*0df0*/  MUFU.RCP R10, R13 ;  /* 0x0000000d000a7308 */ /* 0x000e220000001000 */
[----:B------:R-:W-:Y:S07]  /*0e00*/  BSSY.RECONVERGENT B1, `(.L_x_169) ;  /* 0x000000e000017945 */ /* 0x000fee0003800200 */
[----:B------:R-:W1:Y:S08]  /*0e10*/  FCHK P0, R18, R13 ;  /* 0x0000000d12007302 */ /* 0x000e700000000000 */
[----:B------:R-:W2:Y:S01]  /*0e20*/  F2I.U32.TRUNC.NTZ R12, R12 ;  /* 0x0000000c000c7305 */ /* 0x000ea2000020f000 */
[----:B0-----:R-:W-:-:S04]  /*0e30*/  FFMA R11, -R13, R10, 1 ;  /* 0x3f8000000d0b7423 */ /* 0x001fc8000000010a */
[----:B------:R-:W-:-:S04]  /*0e40*/  FFMA R15, R10, R11, R10 ;  /* 0x0000000b0a0f7223 */ /* 0x000fc8000000000a */
[----:B------:R-:W-:-:S04]  /*0e50*/  FFMA R10, R18, R15, RZ ;  /* 0x0000000f120a7223 */ /* 0x000fc800000000ff */
[----:B------:R-:W-:-:S04]  /*0e60*/  FFMA R11, -R13, R10, R18 ;  /* 0x0000000a0d0b7223 */ /* 0x000fc80000000112 */
[----:B------:R-:W-:Y:S01]  /*0e70*/  FFMA R15, R15, R11, R10 ;  /* 0x0000000b0f0f7223 */ /* 0x000fe2000000000a */
[----:B-12---:R-:W-:Y:S06]  /*0e80*/  @!P0 BRA `(.L_x_170) ;  /* 0x0000000000148947 */ /* 0x006fec0003800000 */
[----:B------:R-:W-:Y:S01]  /*0e90*/  IMAD.MOV.U32 R10, RZ, RZ, R18 ;  /* 0x000000ffff0a7224 */ /* 0x000fe200078e0012 */
[----:B------:R-:W-:Y:S01]  /*0ea0*/  MOV R14, 0xed0 ;  /* 0x00000ed0000e7802 */ /* 0x000fe20000000f00 */
[----:B------:R-:W-:-:S07]  /*0eb0*/  IMAD.MOV.U32 R11, RZ, RZ, R13 ;  /* 0x000000ffff0b7224 */ /* 0x000fce00078e000d */
[----:B------:R-:W-:Y:S05]  /*0ec0*/  CALL.REL.NOINC `($__internal_4_$__cuda_sm3x_div_rn_noftz_f32_slowpath) ;  /* 0x00000008003c7944 */ /* 0x000fea0003c00000 */
[----:B------:R-:W-:-:S07]  /*0ed0*/  IMAD.MOV.U32 R15, RZ, RZ, R17 ;  /* 0x000000ffff0f7224 */ /* 0x000fce00078e0011 */
.L_x_170:
[----:B------:R-:W-:Y:S05]  /*0ee0*/  BSYNC.RECONVERGENT B1 ;  /* 0x0000000000017941 */ /* 0x000fea0003800200 */
.L_x_169:
        /* <DEDUP_REMOVED lines=15> */
.L_x_172:
[----:B------:R-:W-:Y:S05]  /*0fe0*/  BSYNC.RECONVERGENT B1 ;  /* 0x0000000000017941 */ /* 0x000fea0003800200 */
.L_x_171:
[----:B------:R-:W0:Y:S01]  /*0ff0*/  LDC.64 R10, c[0x0][0x388] ;  /* 0x0000e200ff0a7b82 */ /* 0x000e220000000a00 */
[----:B------:R-:W1:Y:S01]  /*1000*/  LDCU UR7, c[0x0][0x390] ;  /* 0x00007200ff0777ac */ /* 0x000e620008000800 */
[----:B------:R-:W2:Y:S01]  /*1010*/  F2I.U32.TRUNC.NTZ R14, R14 ;  /* 0x0000000e000e7305 */ /* 0x000ea2000020f000 */
[----:B------:R-:W-:Y:S01]  /*1020*/  PRMT R12, R12, 0x3340, R15 ;  /* 0x000033400c0c7816 */ /* 0x000fe2000000000f */
[----:B------:R-:W-:Y:S02]  /*1030*/  VIADD R7, R7, 0x1 ;  /* 0x0000000107077836 */ /* 0x000fe40000000000 */
[----:B------:R-:W-:Y:S02]  /*1040*/  VIADD R6, R6, 0x1 ;  /* 0x0000000106067836 */ /* 0x000fe40000000000 */
[----:B------:R-:W-:Y:S01]  /*1050*/  VIADD R4, R4, 0x1 ;  /* 0x0000000104047836 */ /* 0x000fe20000000000 */
[----:B--2---:R-:W-:Y:S01]  /*1060*/  PRMT R15, R14, 0x3340, RZ ;  /* 0x000033400e0f7816 */ /* 0x004fe200000000ff */
[----:B-1----:R-:W-:-:S03]  /*1070*/  IMAD R13, R5, UR7, R8 ;  /* 0x00000007050d7c24 */ /* 0x002fc6000f8e0208 */
[----:B------:R-:W-:Y:S01]  /*1080*/  PRMT R15, R12, 0x5410, R15 ;  /* 0x000054100c0f7816 */ /* 0x000fe2000000000f */
[----:B------:R-:W-:Y:S02]  /*1090*/  IMAD.IADD R8, R3, 0x1, R8 ;  /* 0x0000000103087824 */ /* 0x000fe400078e0208 */
[----:B0-----:R-:W-:-:S03]  /*10a0*/  IMAD.WIDE R10, R13, 0x4, R10 ;  /* 0x000000040d0a7825 */ /* 0x001fc600078e020a */
[----:B------:R-:W-:Y:S02]  /*10b0*/  ISETP.GE.AND P0, PT, R8, UR7, PT ;  /* 0x0000000708007c0c */ /* 0x000fe4000bf06270 */
[----:B------:R0:W-:Y:S11]  /*10c0*/  STG.E desc[UR10][R10.64], R15 ;  /* 0x0000000f0a007986 */ /* 0x0001f6000c10190a */
[----:B------:R-:W-:Y:S05]  /*10d0*/  @!P0 BRA `(.L_x_173) ;  /* 0xfffffff000548947 */ /* 0x000fea000383ffff */
.L_x_157:
[----:B------:R-:W-:Y:S05]  /*10e0*/  BSYNC.RECONVERGENT B0 ;  /* 0x0000000000007941 */ /* 0x000fea0003800200 */
.L_x_156:
[----:B------:R-:W1:Y:S01]  /*10f0*/  LDCU UR7, c[0x0][0x394] ;  /* 0x00007280ff0777ac */ /* 0x000e620008000800 */
[----:B------:R-:W-:-:S05]  /*1100*/  IMAD.IADD R5, R2, 0x1, R5 ;  /* 0x0000000102057824 */ /* 0x000fca00078e0205 */
[----:B-1----:R-:W-:-:S13]  /*1110*/  ISETP.GE.AND P0, PT, R5, UR7, PT ;  /* 0x0000000705007c0c */ /* 0x002fda000bf06270 */
[----:B------:R-:W-:Y:S05]  /*1120*/  @!P0 BRA `(.L_x_174) ;  /* 0xfffffff000188947 */ /* 0x000fea000383ffff */
[----:B------:R-:W-:Y:S05]  /*1130*/  EXIT ;  /* 0x000000000000794d */ /* 0x000fea0003800000 */
.L_x_155:
[----:B------:R-:W0:Y:S01]  /*1140*/  I2F.U32.RP R4, R3 ;  /* 0x0000000300047306 */ /* 0x000e220000209000 */
[----:B------:R-:W1:Y:S01]  /*1150*/  LDCU UR5, c[0x0][0x390] ;  /* 0x00007200ff0577ac */ /* 0x000e620008000800 */
[--C-:B------:R-:W-:Y:S01]  /*1160*/  IMAD.IADD R16, R0, 0x1, R3.reuse ;  /* 0x0000000100107824 */ /* 0x100fe200078e0203 */
[----:B------:R-:W-:Y:S01]  /*1170*/  ISETP.NE.U32.AND P2, PT, R3, RZ, PT ;  /* 0x000000ff0300720c */ /* 0x000fe20003f45070 */
[----:B------:R-:W-:Y:S01]  /*1180*/  IMAD.MOV R11, RZ, RZ, -R3 ;  /* 0x000000ffff0b7224 */ /* 0x000fe200078e0a03 */
[----:B------:R-:W2:Y:S03]  /*1190*/  LDCU UR4, c[0x0][0x398] ;  /* 0x00007300ff0477ac */ /* 0x000ea60008000800 */
[----:B0-----:R-:W0:Y:S01]  /*11a0*/  MUFU.RCP R4, R4 ;  /* 0x0000000400047308 */ /* 0x001e220000001000 */
[C---:B-1----:R-:W-:Y:S02]  /*11b0*/  ISETP.GE.AND P0, PT, R16.reuse, UR5, PT ;  /* 0x0000000510007c0c */ /* 0x042fe4000bf06270 */
[----:B------:R-:W-:Y:S01]  /*11c0*/  VIMNMX R9, PT, PT, R16, UR5, !PT ;  /* 0x0000000510097c48 */ /* 0x000fe2000ffe0100 */
[----:B--2---:R-:W-:Y:S01]  /*11d0*/  UIMAD UR4, UR4, UR4, URZ ;  /* 0x00000004040472a4 */ /* 0x004fe2000f8e02ff */
[----:B0-----:R-:W-:Y:S01]  /*11e0*/  VIADD R6, R4, 0xffffffe ;  /* 0x0ffffffe04067836 */ /* 0x001fe20000000000 */
[----:B------:R-:W-:-:S03]  /*11f0*/  SEL R4, RZ, 0x1, P0 ;  /* 0x00000001ff047807 */ /* 0x000fc60000000000 */
[----:B------:R0:W1:Y:S02]  /*1200*/  F2I.FTZ.U32.TRUNC.NTZ R7, R6 ;  /* 0x0000000600077305 */ /* 0x000064000021f000 */
[----:B0-----:R-:W-:Y:S02]  /*1210*/  IMAD.MOV.U32 R6, RZ, RZ, RZ ;  /* 0x000000ffff067224 */ /* 0x001fe400078e00ff */
[----:B-1----:R-:W-:-:S04]  /*1220*/  IMAD R11, R11, R7, RZ ;  /* 0x000000070b0b7224 */ /* 0x002fc800078e02ff */
[----:B------:R-:W-:Y:S01]  /*1230*/  IMAD.HI.U32 R7, R7, R11, R6 ;  /* 0x0000000b07077227 */ /* 0x000fe200078e0006 */
[----:B------:R-:W-:Y:S02]  /*1240*/  IADD3 R6, PT, PT, R9, -R16, -R4 ;  /* 0x8000001009067210 */ /* 0x000fe40007ffe804 */
[----:B------:R-:W-:-:S03]  /*1250*/  I2FP.F32.U32 R11, UR4 ;  /* 0x00000004000b7c45 */ /* 0x000fc60008201000 */
[----:B------:R-:W-:-:S04]  /*1260*/  IMAD.HI.U32 R7, R7, R6, RZ ;  /* 0x0000000607077227 */ /* 0x000fc800078e00ff */
[----:B------:R-:W-:-:S04]  /*1270*/  IMAD.MOV R8, RZ, RZ, -R7 ;  /* 0x000000ffff087224 */ /* 0x000fc800078e0a07 */
[----:B------:R-:W-:Y:S02]  /*1280*/  IMAD R6, R3, R8, R6 ;  /* 0x0000000803067224 */ /* 0x000fe400078e0206 */
[----:B------:R-:W0:Y:S03]  /*1290*/  MUFU.RCP R8, R11 ;  /* 0x0000000b00087308 */ /* 0x000e260000001000 */
[----:B------:R-:W-:-:S13]  /*12a0*/  ISETP.GE.U32.AND P0, PT, R6, R3, PT ;  /* 0x000000030600720c */ /* 0x000fda0003f06070 */
[----:B------:R-:W-:Y:S02]  /*12b0*/  @P0 IMAD.IADD R6, R6, 0x1, -R3 ;  /* 0x0000000106060824 */ /* 0x000fe400078e0a03 */
[----:B0-----:R-:W-:Y:S01]  /*12c0*/  FFMA R9, -R11, R8, 1 ;  /* 0x3f8000000b097423 */ /* 0x001fe20000000108 */
[----:B------:R-:W-:Y:S01]  /*12d0*/  @P0 VIADD R7, R7, 0x1 ;  /* 0x0000000107070836 */ /* 0x000fe20000000000 */
[----:B------:R-:W0:Y:S01]  /*12e0*/  FCHK P0, RZ, R11 ;  /* 0x0000000bff007302 */ /* 0x000e220000000000 */
[----:B------:R-:W-:Y:S01]  /*12f0*/  ISETP.GE.U32.AND P1, PT, R6, R3, PT ;  /* 0x000000030600720c */ /* 0x000fe20003f26070 */
[----:B------:R-:W-:-:S04]  /*1300*/  FFMA R17, R8, R9, R8 ;  /* 0x0000000908117223 */ /* 0x000fc80000000008 */
[----:B------:R-:W-:-:S04]  /*1310*/  FFMA R6, RZ, R17, RZ ;  /* 0x00000011ff067223 */ /* 0x000fc800000000ff */
[----:B------:R-:W-:-:S04]  /*1320*/  FFMA R9, -R11, R6, RZ ;  /* 0x000000060b097223 */ /* 0x000fc800000001ff */
[----:B------:R-:W-:Y:S01]  /*1330*/  @P1 VIADD R7, R7, 0x1 ;  /* 0x0000000107071836 */ /* 0x000fe20000000000 */
[----:B------:R-:W-:Y:S01]  /*1340*/  @!P2 LOP3.LUT R7, RZ, R3, RZ, 0x33, !PT ;  /* 0x00000003ff07a212 */ /* 0x000fe200078e33ff */
[----:B------:R-:W-:-:S04]  /*1350*/  FFMA R17, R17, R9, R6 ;  /* 0x0000000911117223 */ /* 0x000fc80000000006 */
[----:B------:R-:W-:Y:S01]  /*1360*/  IMAD.IADD R4, R4, 0x1, R7 ;  /* 0x0000000104047824 */ /* 0x000fe200078e0207 */
[----:B0-----:R-:W-:Y:S06]  /*1370*/  @!P0 BRA `(.L_x_175) ;  /* 0x00000000000c8947 */ /* 0x001fec0003800000 */
[----:B------:R-:W-:Y:S01]  /*1380*/  IMAD.MOV.U32 R10, RZ, RZ, RZ ;  /* 0x000000ffff0a7224 */ /* 0x000fe200078e00ff */
[----:B------:R-:W-:-:S07]  /*1390*/  MOV R14, 0x13b0 ;  /* 0x000013b0000e7802 */ /* 0x000fce0000000f00 */
[----:B------:R-:W-:Y:S05]  /*13a0*/  CALL.REL.NOINC `($__internal_4_$__cuda_sm3x_div_rn_noftz_f32_slowpath) ;  /* 0x0000000400047944 */ /* 0x000fea0003c00000 */
.L_x_175:
[----:B------:R-:W0:Y:S01]  /*13b0*/  F2I.U32.TRUNC.NTZ R17, R17 ;  /* 0x0000001100117305 */ /* 0x000e22000020f000 */
[----:B------:R-:W-:Y:S01]  /*13c0*/  IMAD.IADD R18, R3, 0x1, R16 ;  /* 0x0000000103127824 */ /* 0x000fe200078e0210 */
[----:B------:R-:W-:Y:S02]  /*13d0*/  PRMT R19, R19, 0x3340, RZ ;  /* 0x0000334013137816 */ /* 0x000fe400000000ff */
[----:B------:R-:W-:Y:S01]  /*13e0*/  LOP3.LUT R20, R4, 0x3, RZ, 0xc0, !PT ;  /* 0x0000000304147812 */ /* 0x000fe200078ec0ff */
[----:B------:R-:W-:-:S07]  /*13f0*/  IMAD.IADD R21, R3, 0x1, R18 ;  /* 0x0000000103157824 */ /* 0x000fce00078e0212 */
.L_x_181:
[----:B-1----:R-:W1:Y:S01]  /*1400*/  LDC R22, c[0x0][0x390] ;  /* 0x0000e400ff167b82 */ /* 0x002e620000000800 */
[----:B------:R-:W-:Y:S01]  /*1410*/  BSSY.RECONVERGENT B0, `(.L_x_176) ;  /* 0x0000035000007945 */ /* 0x000fe20003800200 */
[----:B-1----:R-:W-:-:S13]  /*1420*/  ISETP.GE.AND P0, PT, R0, R22, PT ;  /* 0x000000160000720c */ /* 0x002fda0003f06270 */
[----:B--23--:R-:W-:Y:S05]  /*1430*/  @P0 BRA `(.L_x_177) ;  /* 0x0000000000c80947 */ /* 0x00cfea0003800000 */
[----:B------:R-:W-:Y:S01]  /*1440*/  ISETP.NE.AND P1, PT, R20, 0x3, PT ;  /* 0x000000031400780c */ /* 0x000fe20003f25270 */
[----:B------:R-:W-:Y:S01]  /*1450*/  BSSY.RECONVERGENT B1, `(.L_x_178) ;  /* 0x000001a000017945 */ /* 0x000fe20003800200 */
[----:B------:R-:W-:Y:S01]  /*1460*/  ISETP.GE.U32.AND P0, PT, R4, 0x3, PT ;  /* 0x000000030400780c */ /* 0x000fe20003f06070 */
[----:B------:R-:W-:-:S10]  /*1470*/  IMAD.MOV.U32 R23, RZ, RZ, R0 ;  /* 0x000000ffff177224 */ /* 0x000fd400078e0000 */
[----:B------:R-:W-:Y:S05]  /*1480*/  @!P1 BRA `(.L_x_179) ;  /* 0x0000000000589947 */ /* 0x000fea0003800000 */
[----:B------:R-:W1:Y:S01]  /*1490*/  LDC.64 R6, c[0x0][0x388] ;  /* 0x0000e200ff067b82 */ /* 0x000e620000000a00 */
[----:B0-----:R-:W-:Y:S01]  /*14a0*/  LOP3.LUT R8, R17, 0xffff, RZ, 0xc0, !PT ;  /* 0x0000ffff11087812 */ /* 0x001fe200078ec0ff */
[----:B------:R-:W-:Y:S01]  /*14b0*/  IMAD R9, R5, R22, R0 ;  /* 0x0000001605097224 */ /* 0x000fe200078e0200 */
[----:B------:R-:W-:Y:S01]  /*14c0*/  ISETP.NE.AND P1, PT, R20, RZ, PT ;  /* 0x000000ff1400720c */ /* 0x000fe20003f25270 */
[----:B------:R-:W-:Y:S01]  /*14d0*/  IMAD.MOV.U32 R23, RZ, RZ, R16 ;  /* 0x000000ffff177224 */ /* 0x000fe200078e0010 */
[----:B------:R-:W-:-:S04]  /*14e0*/  PRMT R10, R8, 0x3340, R1 ;  /* 0x00003340080a7816 */ /* 0x000fc80000000001 */
[----:B------:R-:W-:-:S04]  /*14f0*/  PRMT R11, R10, 0x5410, R19 ;  /* 0x000054100a0b7816 */ /* 0x000fc80000000013 */
[----:B------:R-:W-:-:S04]  /*1500*/  PRMT R11, R8, 0x7604, R11 ;  /* 0x00007604080b7816 */ /* 0x000fc8000000000b */
[----:B------:R-:W-:Y:S01]  /*1510*/  PRMT R11, R8, 0x7054, R11 ;  /* 0x00007054080b7816 */ /* 0x000fe2000000000b */
[----:B-1----:R-:W-:-:S05]  /*1520*/  IMAD.WIDE R6, R9, 0x4, R6 ;  /* 0x0000000409067825 */ /* 0x002fca00078e0206 */
[----:B------:R1:W-:Y:S01]  /*1530*/  STG.E desc[UR10][R6.64], R11 ;  /* 0x0000000b06007986 */ /* 0x0003e2000c10190a */
[----:B------:R-:W-:Y:S05]  /*1540*/  @!P1 BRA `(.L_x_179) ;  /* 0x0000000000289947 */ /* 0x000fea0003800000 */
[----:B------:R-:W-:Y:S01]  /*1550*/  ISETP.NE.AND P1, PT, R20, 0x1, PT ;  /* 0x000000011400780c */ /* 0x000fe20003f25270 */
[----:B------:R-:W-:Y:S02]  /*1560*/  IMAD.SHL.U32 R9, R3, 0x4, RZ ;  /* 0x0000000403097824 */ /* 0x000fe400078e00ff */
[----:B------:R-:W-:-:S03]  /*1570*/  IMAD.MOV.U32 R23, RZ, RZ, R18 ;  /* 0x000000ffff177224 */ /* 0x000fc600078e0012 */
[----:B-1----:R-:W-:-:S05]  /*1580*/  IADD3 R6, P2, PT, R6, R9, RZ ;  /* 0x0000000906067210 */ /* 0x002fca0007f5e0ff */
[----:B------:R-:W-:Y:S02]  /*1590*/  IMAD.X R7, RZ, RZ, R7, P2 ;  /* 0x000000ffff077224 */ /* 0x000fe400010e0607 */
[----:B------:R-:W-:Y:S01]  /*15a0*/  @P1 IADD3 R8, P2, PT, R9, R6, RZ ;  /* 0x0000000609081210 */ /* 0x000fe20007f5e0ff */
[----:B------:R-:W-:Y:S02]  /*15b0*/  @P1 IMAD.MOV.U32 R23, RZ, RZ, R21 ;  /* 0x000000ffff171224 */ /* 0x000fe400078e0015 */
[----:B------:R2:W-:Y:S02]  /*15c0*/  STG.E desc[UR10][R6.64], R11 ;  /* 0x0000000b06007986 */ /* 0x0005e4000c10190a */
[----:B------:R-:W-:-:S05]  /*15d0*/  @P1 IMAD.X R9, RZ, RZ, R7, P2 ;  /* 0x000000ffff091224 */ /* 0x000fca00010e0607 */
[----:B------:R2:W-:Y:S03]  /*15e0*/  @P1 STG.E desc[UR10][R8.64], R11 ;  /* 0x0000000b08001986 */ /* 0x0005e6000c10190a */
.L_x_179:
[----:B------:R-:W-:Y:S05]  /*15f0*/  BSYNC.RECONVERGENT B1 ;  /* 0x0000000000017941 */ /* 0x000fea0003800200 */
.L_x_178:
[----:B------:R-:W-:Y:S05]  /*1600*/  @!P0 BRA `(.L_x_177) ;  /* 0x0000000000548947 */ /* 0x000fea0003800000 */
[----:B-12---:R-:W1:Y:S01]  /*1610*/  LDC.64 R6, c[0x0][0x388] ;  /* 0x0000e200ff067b82 */ /* 0x006e620000000a00 */
[----:B0-----:R-:W-:Y:S01]  /*1620*/  LOP3.LUT R9, R17, 0xffff, RZ, 0xc0, !PT ;  /* 0x0000ffff11097812 */ /* 0x001fe200078ec0ff */
[----:B------:R-:W-:-:S03]  /*1630*/  IMAD.SHL.U32 R27, R3, 0x4, RZ ;  /* 0x00000004031b7824 */ /* 0x000fc600078e00ff */
[C---:B------:R-:W-:Y:S02]  /*1640*/  PRMT R8, R9.reuse, 0x3340, RZ ;  /* 0x0000334009087816 */ /* 0x040fe400000000ff */
[----:B------:R-:W-:-:S04]  /*1650*/  PRMT R9, R9, 0x3340, R9 ;  /* 0x0000334009097816 */ /* 0x000fc80000000009 */
[----:B------:R-:W-:-:S07]  /*1660*/  PRMT R25, R9, 0x5410, R8 ;  /* 0x0000541009197816 */ /* 0x000fce0000000008 */
.L_x_180:
[--C-:B---3--:R-:W-:Y:S02]  /*1670*/  IMAD R9, R5, R22, R23.reuse ;  /* 0x0000001605097224 */ /* 0x108fe400078e0217 */
[----:B------:R-:W-:Y:S02]  /*1680*/  IMAD.IADD R23, R27, 0x1, R23 ;  /* 0x000000011b177824 */ /* 0x000fe400078e0217 */
[----:B-1----:R-:W-:-:S03]  /*1690*/  IMAD.WIDE R8, R9, 0x4, R6 ;  /* 0x0000000409087825 */ /* 0x002fc600078e0206 */
[C---:B------:R-:W-:Y:S02]  /*16a0*/  IADD3 R10, P0, PT, R27.reuse, R8, RZ ;  /* 0x000000081b0a7210 */ /* 0x040fe40007f1e0ff */
[----:B------:R3:W-:Y:S03]  /*16b0*/  STG.E desc[UR10][R8.64], R25 ;  /* 0x0000001908007986 */ /* 0x0007e6000c10190a */
[----:B------:R-:W-:Y:S01]  /*16c0*/  IMAD.X R11, RZ, RZ, R9, P0 ;  /* 0x000000ffff0b7224 */ /* 0x000fe200000e0609 */
[----:B------:R-:W-:-:S04]  /*16d0*/  IADD3 R12, P0, PT, R27, R10, RZ ;  /* 0x0000000a1b0c7210 */ /* 0x000fc80007f1e0ff */
[----:B------:R3:W-:Y:S01]  /*16e0*/  STG.E desc[UR10][R10.64], R25 ;  /* 0x000000190a007986 */ /* 0x0007e2000c10190a */
[----:B------:R-:W-:Y:S01]  /*16f0*/  IMAD.X R13, RZ, RZ, R11, P0 ;  /* 0x000000ffff0d7224 */ /* 0x000fe200000e060b */
[----:B------:R-:W-:-:S04]  /*1700*/  IADD3 R14, P0, PT, R27, R12, RZ ;  /* 0x0000000c1b0e7210 */ /* 0x000fc80007f1e0ff */
[----:B------:R3:W-:Y:S01]  /*1710*/  STG.E desc[UR10][R12.64], R25 ;  /* 0x000000190c007986 */ /* 0x0007e2000c10190a */
[----:B------:R-:W-:Y:S01]  /*1720*/  IMAD.X R15, RZ, RZ, R13, P0 ;  /* 0x000000ffff0f7224 */ /* 0x000fe200000e060d */
[----:B------:R-:W-:-:S04]  /*1730*/  ISETP.GE.AND P0, PT, R23, R22, PT ;  /* 0x000000161700720c */ /* 0x000fc80003f06270 */
[----:B------:R3:W-:Y:S09]  /*1740*/  STG.E desc[UR10][R14.64], R25 ;  /* 0x000000190e007986 */ /* 0x0007f2000c10190a */
[----:B------:R-:W-:Y:S05]  /*1750*/  @!P0 BRA `(.L_x_180) ;  /* 0xfffffffc00c48947 */ /* 0x000fea000383ffff */
.L_x_177:
[----:B------:R-:W-:Y:S05]  /*1760*/  BSYNC.RECONVERGENT B0 ;  /* 0x0000000000007941 */ /* 0x000fea0003800200 */
.L_x_176:
[----:B------:R-:W4:Y:S01]  /*1770*/  LDCU UR4, c[0x0][0x394] ;  /* 0x00007280ff0477ac */ /* 0x000f220008000800 */
[----:B------:R-:W-:-:S05]  /*1780*/  IMAD.IADD R5, R2, 0x1, R5 ;  /* 0x0000000102057824 */ /* 0x000fca00078e0205 */
[----:B----4-:R-:W-:-:S13]  /*1790*/  ISETP.GE.AND P0, PT, R5, UR4, PT ;  /* 0x0000000405007c0c */ /* 0x010fda000bf06270 */
[----:B------:R-:W-:Y:S05]  /*17a0*/  @!P0 BRA `(.L_x_181) ;  /* 0xfffffffc00148947 */ /* 0x000fea000383ffff */
[----:B------:R-:W-:Y:S05]  /*17b0*/  EXIT ;  /* 0x000000000000794d */ /* 0x000fea0003800000 */
        .weak           $__internal_4_$__cuda_sm3x_div_rn_noftz_f32_slowpath
        .type           $__internal_4_$__cuda_sm3x_div_rn_noftz_f32_slowpath,@function
        .size           $__internal_4_$__cuda_sm3x_div_rn_noftz_f32_slowpath,(.L_x_202 - $__internal_4_$__cuda_sm3x_div_rn_noftz_f32_slowpath)
$__internal_4_$__cuda_sm3x_div_rn_noftz_f32_slowpath:
[----:B------:R-:W-:Y:S01]  /*17c0*/  SHF.R.U32.HI R17, RZ, 0x17, R11 ;  /* 0x00000017ff117819 */ /* 0x000fe2000001160b */
[----:B------:R-:W-:Y:S01]  /*17d0*/  BSSY.RECONVERGENT B2, `(.L_x_182) ;  /* 0x0000064000027945 */ /* 0x000fe20003800200 */
[----:B------:R-:W-:Y:S02]  /*17e0*/  SHF.R.U32.HI R20, RZ, 0x17, R10 ;  /* 0x00000017ff147819 */ /* 0x000fe4000001160a */
[----:B------:R-:W-:Y:S02]  /*17f0*/  LOP3.LUT R17, R17, 0xff, RZ, 0xc0, !PT ;  /* 0x000000ff11117812 */ /* 0x000fe400078ec0ff */
[----:B------:R-:W-:-:S03]  /*1800*/  LOP3.LUT R20, R20, 0xff, RZ, 0xc0, !PT ;  /* 0x000000ff14147812 */ /* 0x000fc600078ec0ff */
[----:B------:R-:W-:Y:S02]  /*1810*/  VIADD R21, R17, 0xffffffff ;  /* 0xffffffff11157836 */ /* 0x000fe40000000000 */
[----:B------:R-:W-:-:S03]  /*1820*/  VIADD R19, R20, 0xffffffff ;  /* 0xffffffff14137836 */ /* 0x000fc60000000000 */
[----:B------:R-:W-:-:S04]  /*1830*/  ISETP.GT.U32.AND P0, PT, R21, 0xfd, PT ;  /* 0x000000fd1500780c */ /* 0x000fc80003f04070 */
[----:B------:R-:W-:-:S13]  /*1840*/  ISETP.GT.U32.OR P0, PT, R19, 0xfd, P0 ;  /* 0x000000fd1300780c */ /* 0x000fda0000704470 */
[----:B------:R-:W-:Y:S01]  /*1850*/  @!P0 IMAD.MOV.U32 R19, RZ, RZ, RZ ;  /* 0x000000ffff138224 */ /* 0x000fe200078e00ff */
[----:B------:R-:W-:Y:S06]  /*1860*/  @!P0 BRA `(.L_x_183) ;  /* 0x0000000000648947 */ /* 0x000fec0003800000 */
[----:B------:R-:W-:Y:S02]  /*1870*/  FSETP.GTU.FTZ.AND P0, PT, |R10|, +INF , PT ;  /* 0x7f8000000a00780b */ /* 0x000fe40003f1c200 */
[----:B------:R-:W-:-:S04]  /*1880*/  FSETP.GTU.FTZ.AND P1, PT, |R11|, +INF , PT ;  /* 0x7f8000000b00780b */ /* 0x000fc80003f3c200 */
[----:B------:R-:W-:-:S13]  /*1890*/  PLOP3.LUT P0, PT, P0, P1, PT, 0xf8, 0x8f ;  /* 0x00000000008f781c */ /* 0x000fda0000703f70 */
[----:B------:R-:W-:Y:S05]  /*18a0*/  @P0 BRA `(.L_x_184) ;  /* 0x0000000400540947 */ /* 0x000fea0003800000 */
[----:B------:R-:W-:-:S13]  /*18b0*/  LOP3.LUT P0, RZ, R11, 0x7fffffff, R10, 0xc8, !PT ;  /* 0x7fffffff0bff7812 */ /* 0x000fda000780c80a */
[----:B------:R-:W-:Y:S05]  /*18c0*/  @!P0 BRA `(.L_x_185) ;  /* 0x0000000400448947 */ /* 0x000fea0003800000 */
[C---:B------:R-:W-:Y:S02]  /*18d0*/  FSETP.NEU.FTZ.AND P1, PT, |R10|.reuse, +INF , PT ;  /* 0x7f8000000a00780b */ /* 0x040fe40003f3d200 */
[----:B------:R-:W-:Y:S02]  /*18e0*/  FSETP.NEU.FTZ.AND P2, PT, |R11|, +INF , PT ;  /* 0x7f8000000b00780b */ /* 0x000fe40003f5d200 */
[----:B------:R-:W-:-:S11]  /*18f0*/  FSETP.NEU.FTZ.AND P0, PT, |R10|, +INF , PT ;  /* 0x7f8000000a00780b */ /* 0x000fd60003f1d200 */
[----:B------:R-:W-:Y:S05]  /*1900*/  @!P2 BRA !P1, `(.L_x_185) ;  /* 0x000000040034a947 */ /* 0x000fea0004800000 */
[----:B------:R-:W-:-:S04]  /*1910*/  LOP3.LUT P1, RZ, R10, 0x7fffffff, RZ, 0xc0, !PT ;  /* 0x7fffffff0aff7812 */ /* 0x000fc8000782c0ff */
[----:B------:R-:W-:-:S13]  /*1920*/  PLOP3.LUT P1, PT, P2, P1, PT, 0x2f, 0xf2 ;  /* 0x0000000000f2781c */ /* 0x000fda0001722577 */
[----:B------:R-:W-:Y:S05]  /*1930*/  @P1 BRA `(.L_x_186) ;  /* 0x0000000400201947 */ /* 0x000fea0003800000 */
[----:B------:R-:W-:-:S04]  /*1940*/  LOP3.LUT P1, RZ, R11, 0x7fffffff, RZ, 0xc0, !PT ;  /* 0x7fffffff0bff7812 */ /* 0x000fc8000782c0ff */
[----:B------:R-:W-:-:S13]  /*1950*/  PLOP3.LUT P0, PT, P0, P1, PT, 0x2f, 0xf2 ;  /* 0x0000000000f2781c */ /* 0x000fda0000702577 */
[----:B------:R-:W-:Y:S05]  /*1960*/  @P0 BRA `(.L_x_187) ;  /* 0x0000000400080947 */ /* 0x000fea0003800000 */
[----:B------:R-:W-:-:S05]  /*1970*/  VIADD R19, R20, 0xffffffff ;  /* 0xffffffff14137836 */ /* 0x000fca0000000000 */
[----:B------:R-:W-:Y:S01]  /*1980*/  ISETP.GE.AND P0, PT, R19, RZ, PT ;  /* 0x000000ff1300720c */ /* 0x000fe20003f06270 */
[----:B------:R-:W-:-:S05]  /*1990*/  VIADD R19, R17, 0xffffffff ;  /* 0xffffffff11137836 */ /* 0x000fca0000000000 */
[----:B------:R-:W-:-:S07]  /*19a0*/  ISETP.GE.AND P1, PT, R19, RZ, PT ;  /* 0x000000ff1300720c */ /* 0x000fce0003f26270 */
[----:B------:R-:W-:Y:S02]  /*19b0*/  @P0 IMAD.MOV.U32 R19, RZ, RZ, RZ ;  /* 0x000000ffff130224 */ /* 0x000fe400078e00ff */
[----:B------:R-:W-:Y:S01]  /*19c0*/  @!P0 FFMA R10, R10, 1.84467440737095516160e+19, RZ ;  /* 0x5f8000000a0a8823 */ /* 0x000fe200000000ff */
[----:B------:R-:W-:-:S03]  /*19d0*/  @!P0 IMAD.MOV.U32 R19, RZ, RZ, -0x40 ;  /* 0xffffffc0ff138424 */ /* 0x000fc600078e00ff */
[----:B------:R-:W-:Y:S01]  /*19e0*/  @!P1 FFMA R11, R11, 1.84467440737095516160e+19, RZ ;  /* 0x5f8000000b0b9823 */ /* 0x000fe200000000ff */
[----:B------:R-:W-:-:S07]  /*19f0*/  @!P1 VIADD R19, R19, 0x40 ;  /* 0x0000004013139836 */ /* 0x000fce0000000000 */
.L_x_183:
[----:B------:R-:W-:Y:S01]  /*1a00*/  LEA R24, R17, 0xc0800000, 0x17 ;  /* 0xc080000011187811 */ /* 0x000fe200078eb8ff */
[----:B------:R-:W-:Y:S01]  /*1a10*/  VIADD R20, R20, 0xffffff81 ;  /* 0xffffff8114147836 */ /* 0x000fe20000000000 */
[----:B------:R-:W-:Y:S03]  /*1a20*/  BSSY.RECONVERGENT B3, `(.L_x_188) ;  /* 0x0000035000037945 */ /* 0x000fe60003800200 */
        /* <DEDUP_REMOVED lines=14> */
[----:B------:R-:W-:-:S05]  /*1b10*/  LOP3.LUT R17, R17, 0xff, RZ, 0xc0, !PT ;  /* 0x000000ff11117812 */ /* 0x000fca00078ec0ff */
[----:B------:R-:W-:-:S04]  /*1b20*/  IMAD.IADD R17, R17, 0x1, R20 ;  /* 0x0000000111117824 */ /* 0x000fc800078e0214 */
        /* <DEDUP_REMOVED lines=10> */
[-CC-:B------:R-:W-:Y:S01]  /*1bd0*/  FFMA.RZ R19, R21, R11.reuse, R24.reuse ;  /* 0x0000000b15137223 */ /* 0x180fe2000000c018 */
[C---:B------:R-:W-:Y:S02]  /*1be0*/  ISETP.NE.AND P2, PT, R17.reuse, RZ, PT ;  /* 0x000000ff1100720c */ /* 0x040fe40003f45270 */
[----:B------:R-:W-:Y:S02]  /*1bf0*/  ISETP.NE.AND P1, PT, R17, RZ, PT ;  /* 0x000000ff1100720c */ /* 0x000fe40003f25270 */
[----:B------:R-:W-:Y:S01]  /*1c00*/  LOP3.LUT R20, R19, 0x7fffff, RZ, 0xc0, !PT ;  /* 0x007fffff13147812 */ /* 0x000fe200078ec0ff */
[CCC-:B------:R-:W-:Y:S01]  /*1c10*/  FFMA.RP R19, R21.reuse, R11.reuse, R24.reuse ;  /* 0x0000000b15137223 */ /* 0x1c0fe20000008018 */
[----:B------:R-:W-:Y:S01]  /*1c20*/  FFMA.RM R24, R21, R11, R24 ;  /* 0x0000000b15187223 */ /* 0x000fe20000004018 */
[----:B------:R-:W-:Y:S01]  /*1c30*/  VIADD R11, R17, 0x20 ;  /* 0x00000020110b7836 */ /* 0x000fe20000000000 */
[----:B------:R-:W-:Y:S01]  /*1c40*/  LOP3.LUT R20, R20, 0x800000, RZ, 0xfc, !PT ;  /* 0x0080000014147812 */ /* 0x000fe200078efcff */
[----:B------:R-:W-:-:S02]  /*1c50*/  IMAD.MOV R17, RZ, RZ, -R17 ;  /* 0x000000ffff117224 */ /* 0x000fc400078e0a11 */
        /* <DEDUP_REMOVED lines=9> */
[----:B------:R-:W-:-:S05]  /*1cf0*/  LOP3.LUT R17, R24, R17, RZ, 0xc0, !PT ;  /* 0x0000001118117212 */ /* 0x000fca00078ec0ff */
[----:B------:R-:W-:-:S05]  /*1d00*/  IMAD.IADD R17, R20, 0x1, R17 ;  /* 0x0000000114117824 */ /* 0x000fca00078e0211 */
[----:B------:R-:W-:Y:S01]  /*1d10*/  LOP3.LUT R10, R17, R10, RZ, 0xfc, !PT ;  /* 0x0000000a110a7212 */ /* 0x000fe200078efcff */
[----:B------:R-:W-:Y:S06]  /*1d20*/  BRA `(.L_x_191) ;  /* 0x0000000000107947 */ /* 0x000fec0003800000 */
.L_x_190:
[----:B------:R-:W-:-:S04]  /*1d30*/  LOP3.LUT R10, R10, 0x80000000, RZ, 0xc0, !PT ;  /* 0x800000000a0a7812 */ /* 0x000fc800078ec0ff */
[----:B------:R-:W-:Y:S01]  /*1d40*/  LOP3.LUT R10, R10, 0x7f800000, RZ, 0xfc, !PT ;  /* 0x7f8000000a0a7812 */ /* 0x000fe200078efcff */
[----:B------:R-:W-:Y:S06]  /*1d50*/  BRA `(.L_x_191) ;  /* 0x0000000000047947 */ /* 0x000fec0003800000 */
.L_x_189:
[----:B------:R-:W-:-:S07]  /*1d60*/  IMAD R10, R20, 0x800000, R10 ;  /* 0x00800000140a7824 */ /* 0x000fce00078e020a */
.L_x_191:
[----:B------:R-:W-:Y:S05]  /*1d70*/  BSYNC.RECONVERGENT B3 ;  /* 0x0000000000037941 */ /* 0x000fea0003800200 */
.L_x_188:
[----:B------:R-:W-:Y:S05]  /*1d80*/  BRA `(.L_x_192) ;  /* 0x0000000000207947 */ /* 0x000fea0003800000 */
.L_x_187:
[----:B------:R-:W-:-:S04]  /*1d90*/  LOP3.LUT R10, R11, 0x80000000, R10, 0x48, !PT ;  /* 0x800000000b0a7812 */ /* 0x000fc800078e480a */
[----:B------:R-:W-:Y:S01]  /*1da0*/  LOP3.LUT R10, R10, 0x7f800000, RZ, 0xfc, !PT ;  /* 0x7f8000000a0a7812 */ /* 0x000fe200078efcff */
[----:B------:R-:W-:Y:S06]  /*1db0*/  BRA `(.L_x_192) ;  /* 0x0000000000147947 */ /* 0x000fec0003800000 */
.L_x_186:
[----:B------:R-:W-:Y:S01]  /*1dc0*/  LOP3.LUT R10, R11, 0x80000000, R10, 0x48, !PT ;  /* 0x800000000b0a7812 */ /* 0x000fe200078e480a */
[----:B------:R-:W-:Y:S06]  /*1dd0*/  BRA `(.L_x_192) ;  /* 0x00000000000c7947 */ /* 0x000fec0003800000 */
.L_x_185:
[----:B------:R-:W0:Y:S01]  /*1de0*/  MUFU.RSQ R10, -QNAN ;  /* 0xffc00000000a7908 */ /* 0x000e220000001400 */
[----:B------:R-:W-:Y:S05]  /*1df0*/  BRA `(.L_x_192) ;  /* 0x0000000000047947 */ /* 0x000fea0003800000 */
.L_x_184:
[----:B------:R-:W-:-:S07]  /*1e00*/  FADD.FTZ R10, R10, R11 ;  /* 0x0000000b0a0a7221 */ /* 0x000fce0000010000 */
.L_x_192:
[----:B------:R-:W-:Y:S05]  /*1e10*/  BSYNC.RECONVERGENT B2 ;  /* 0x0000000000027941 */ /* 0x000fea0003800200 */
.L_x_182:
[----:B0-----:R-:W-:Y:S02]  /*1e20*/  IMAD.MOV.U32 R17, RZ, RZ, R10 ;  /* 0x000000ffff117224 */ /* 0x001fe400078e000a */
[----:B------:R-:W-:Y:S02]  /*1e30*/  IMAD.MOV.U32 R10, RZ, RZ, R14 ;  /* 0x000000ffff0a7224 */ /* 0x000fe400078e000e */
[----:B------:R-:W-:-:S04]  /*1e40*/  IMAD.MOV.U32 R11, RZ, RZ, 0x0 ;  /* 0x00000000ff0b7424 */ /* 0x000fc800078e00ff */
[----:B------:R-:W-:Y:S05]  /*1e50*/  RET.REL.NODEC R10 `(_Z11kernel_ssaaP6uchar4S0_iii) ;  /* 0xffffffe00a687950 */ /* 0x000fea0003c3ffff */
.L_x_193:
        /* <DEDUP_REMOVED lines=10> */
.L_x_202:


//--------------------- .nv.global.init           --------------------------
	.section	.nv.global.init,"aw",@progbits
	.align	8
.nv.global.init:
	.type		__cudart_i2opi_d,@object
	.size		__cudart_i2opi_d,(.L_0 - __cudart_i2opi_d)
__cudart_i2opi_d:
        /* <DEDUP_REMOVED lines=9> */
.L_0:


//--------------------- .nv.shared.reserved.0     --------------------------
	.section	.nv.shared.reserved.0,"aw",@nobits
	.weak		__nv_reservedSMEM_offset_0_alias
	.size		__nv_reservedSMEM_offset_0_alias, 0, 64
	.other		__nv_reservedSMEM_offset_0_alias,@"STO_CUDA_RESERVED_SHARED STV_DEFAULT"
__nv_reservedSMEM_offset_0_alias:
	.zero		0
	.zero		64


//--------------------- .nv.constant0._Z13kernel_render4vec3S_iidP6uchar4S1_iiP4trigP5Lightii --------------------------
	.section	.nv.constant0._Z13kernel_render4vec3S_iidP6uchar4S1_iiP4trigP5Lightii,"a",@progbits
	.sectionflags	@""
	.align	4
.nv.constant0._Z13kernel_render4vec3S_iidP6uchar4S1_iiP4trigP5Lightii:
	.zero		984


//--------------------- .nv.constant0._Z11kernel_ssaaP6uchar4S0_iii --------------------------
	.section	.nv.constant0._Z11kernel_ssaaP6uchar4S0_iii,"a",@progbits
	.sectionflags	@""
	.align	4
.nv.constant0._Z11kernel_ssaaP6uchar4S0_iii:
	.zero		924


//--------------------- SYMBOLS --------------------------

	.type		.nv.reservedSmem.offset0,@object
	.size		.nv.reservedSmem.offset0,0x4
